//
// Generated by NVIDIA NVVM Compiler
//
// Compiler Build ID: CL-36424714
// Cuda compilation tools, release 13.0, V13.0.88
// Based on NVVM 20.0.0
//

.version 9.0
.target sm_100
.address_size 64

	// .globl	_Z10initRandomjP17curandStateXORWOW
.extern .func  (.param .b32 func_retval0) vprintf
(
	.param .b64 vprintf_param_0,
	.param .b64 vprintf_param_1
)
;
.global .align 4 .b8 precalc_xorwow_matrix[102400];
.global .align 4 .b8 precalc_xorwow_offset_matrix[102400];
.global .align 4 .b8 mrg32k3aM1[2304];
.global .align 4 .b8 mrg32k3aM2[2304];
.global .align 4 .b8 mrg32k3aM1SubSeq[2016];
.global .align 4 .b8 mrg32k3aM2SubSeq[2016];
.global .align 4 .b8 mrg32k3aM1Seq[2304];
.global .align 4 .b8 mrg32k3aM2Seq[2304];
.const .align 8 .b8 __cr_lgamma_table[72];
.global .align 1 .b8 $str[22] = {87, 105, 110, 32, 112, 114, 111, 98, 97, 98, 105, 108, 105, 116, 121, 58, 32, 37, 102, 10, 10};
.global .align 1 .b8 $str$1[80] = {33, 33, 66, 101, 103, 105, 110, 33, 33, 32, 84, 73, 68, 58, 32, 37, 100, 32, 45, 45, 32, 82, 117, 110, 58, 32, 37, 100, 32, 45, 45, 32, 80, 117, 114, 115, 101, 58, 32, 37, 100, 32, 45, 45, 32, 66, 101, 116, 58, 32, 37, 100, 32, 45, 45, 32, 76, 111, 115, 115, 101, 115, 58, 32, 37, 100, 32, 45, 45, 32, 83, 112, 105, 110, 58, 32, 37, 102, 10};
.global .align 1 .b8 $str$2[81] = {33, 33, 69, 78, 68, 32, 32, 33, 33, 32, 84, 73, 68, 58, 32, 37, 100, 32, 45, 45, 32, 82, 117, 110, 58, 32, 37, 100, 32, 45, 45, 32, 80, 117, 114, 115, 101, 58, 32, 37, 100, 32, 45, 45, 32, 66, 101, 116, 58, 32, 37, 100, 32, 45, 45, 32, 76, 111, 115, 115, 101, 115, 58, 32, 37, 100, 32, 45, 45, 32, 83, 112, 105, 110, 58, 32, 37, 102, 10, 10};
.global .align 1 .b8 $str$3[11] = {80, 117, 114, 115, 101, 58, 32, 37, 100, 10};
.global .align 1 .b8 $str$4[16] = {84, 111, 116, 97, 108, 76, 111, 115, 115, 101, 115, 32, 37, 100, 10};

.visible .entry _Z10initRandomjP17curandStateXORWOW(
	.param .u32 _Z10initRandomjP17curandStateXORWOW_param_0,
	.param .u64 .ptr .align 1 _Z10initRandomjP17curandStateXORWOW_param_1
)
{
	.reg .pred 	%p<24>;
	.reg .b32 	%r<409>;
	.reg .b64 	%rd<18>;

	ld.param.u32 	%r182, [_Z10initRandomjP17curandStateXORWOW_param_0];
	ld.param.u64 	%rd8, [_Z10initRandomjP17curandStateXORWOW_param_1];
	cvta.to.global.u64 	%rd9, %rd8;
	mov.u32 	%r183, %ntid.x;
	mov.u32 	%r184, %ctaid.x;
	mov.u32 	%r185, %tid.x;
	mad.lo.s32 	%r186, %r183, %r184, %r185;
	cvt.s64.s32 	%rd17, %r186;
	mul.wide.s32 	%rd10, %r186, 48;
	add.s64 	%rd2, %rd9, %rd10;
	xor.b32  	%r187, %r182, -1429050551;
	mul.lo.s32 	%r188, %r187, 1099087573;
	add.s32 	%r189, %r188, -638133224;
	add.s32 	%r190, %r188, 123456789;
	st.global.v2.u32 	[%rd2], {%r189, %r190};
	xor.b32  	%r191, %r188, 362436069;
	mov.b32 	%r192, -123459836;
	st.global.v2.u32 	[%rd2+8], {%r191, %r192};
	add.s32 	%r193, %r188, 5783321;
	mov.b32 	%r194, -589760388;
	st.global.v2.u32 	[%rd2+16], {%r194, %r193};
	setp.eq.s32 	%p1, %r186, 0;
	@%p1 bra 	$L__BB0_42;
	mov.b32 	%r315, 0;
	mov.u64 	%rd12, precalc_xorwow_matrix;
$L__BB0_2:
	and.b64  	%rd4, %rd17, 3;
	setp.eq.s64 	%p2, %rd4, 0;
	@%p2 bra 	$L__BB0_41;
	mul.wide.u32 	%rd11, %r315, 3200;
	add.s64 	%rd5, %rd12, %rd11;
	cvt.u32.u64 	%r2, %rd4;
	mov.b32 	%r316, 0;
$L__BB0_4:
	mov.b32 	%r329, 0;
	mov.u32 	%r330, %r329;
	mov.u32 	%r331, %r329;
	mov.u32 	%r332, %r329;
	mov.u32 	%r333, %r329;
	mov.u32 	%r322, %r329;
$L__BB0_5:
	mul.wide.u32 	%rd13, %r322, 4;
	add.s64 	%rd14, %rd2, %rd13;
	ld.global.u32 	%r10, [%rd14+4];
	shl.b32 	%r11, %r322, 5;
	mov.b32 	%r328, 0;
$L__BB0_6:
	.pragma "nounroll";
	shr.u32 	%r199, %r10, %r328;
	and.b32  	%r200, %r199, 1;
	setp.eq.b32 	%p3, %r200, 1;
	not.pred 	%p4, %p3;
	add.s32 	%r201, %r11, %r328;
	mul.lo.s32 	%r202, %r201, 5;
	mul.wide.u32 	%rd15, %r202, 4;
	add.s64 	%rd6, %rd5, %rd15;
	@%p4 bra 	$L__BB0_8;
	ld.global.u32 	%r203, [%rd6];
	xor.b32  	%r333, %r333, %r203;
	ld.global.u32 	%r204, [%rd6+4];
	xor.b32  	%r332, %r332, %r204;
	ld.global.u32 	%r205, [%rd6+8];
	xor.b32  	%r331, %r331, %r205;
	ld.global.u32 	%r206, [%rd6+12];
	xor.b32  	%r330, %r330, %r206;
	ld.global.u32 	%r207, [%rd6+16];
	xor.b32  	%r329, %r329, %r207;
$L__BB0_8:
	and.b32  	%r209, %r199, 2;
	setp.eq.s32 	%p5, %r209, 0;
	@%p5 bra 	$L__BB0_10;
	ld.global.u32 	%r210, [%rd6+20];
	xor.b32  	%r333, %r333, %r210;
	ld.global.u32 	%r211, [%rd6+24];
	xor.b32  	%r332, %r332, %r211;
	ld.global.u32 	%r212, [%rd6+28];
	xor.b32  	%r331, %r331, %r212;
	ld.global.u32 	%r213, [%rd6+32];
	xor.b32  	%r330, %r330, %r213;
	ld.global.u32 	%r214, [%rd6+36];
	xor.b32  	%r329, %r329, %r214;
$L__BB0_10:
	and.b32  	%r216, %r199, 4;
	setp.eq.s32 	%p6, %r216, 0;
	@%p6 bra 	$L__BB0_12;
	ld.global.u32 	%r217, [%rd6+40];
	xor.b32  	%r333, %r333, %r217;
	ld.global.u32 	%r218, [%rd6+44];
	xor.b32  	%r332, %r332, %r218;
	ld.global.u32 	%r219, [%rd6+48];
	xor.b32  	%r331, %r331, %r219;
	ld.global.u32 	%r220, [%rd6+52];
	xor.b32  	%r330, %r330, %r220;
	ld.global.u32 	%r221, [%rd6+56];
	xor.b32  	%r329, %r329, %r221;
$L__BB0_12:
	and.b32  	%r223, %r199, 8;
	setp.eq.s32 	%p7, %r223, 0;
	@%p7 bra 	$L__BB0_14;
	ld.global.u32 	%r224, [%rd6+60];
	xor.b32  	%r333, %r333, %r224;
	ld.global.u32 	%r225, [%rd6+64];
	xor.b32  	%r332, %r332, %r225;
	ld.global.u32 	%r226, [%rd6+68];
	xor.b32  	%r331, %r331, %r226;
	ld.global.u32 	%r227, [%rd6+72];
	xor.b32  	%r330, %r330, %r227;
	ld.global.u32 	%r228, [%rd6+76];
	xor.b32  	%r329, %r329, %r228;
$L__BB0_14:
	and.b32  	%r230, %r199, 16;
	setp.eq.s32 	%p8, %r230, 0;
	@%p8 bra 	$L__BB0_16;
	ld.global.u32 	%r231, [%rd6+80];
	xor.b32  	%r333, %r333, %r231;
	ld.global.u32 	%r232, [%rd6+84];
	xor.b32  	%r332, %r332, %r232;
	ld.global.u32 	%r233, [%rd6+88];
	xor.b32  	%r331, %r331, %r233;
	ld.global.u32 	%r234, [%rd6+92];
	xor.b32  	%r330, %r330, %r234;
	ld.global.u32 	%r235, [%rd6+96];
	xor.b32  	%r329, %r329, %r235;
$L__BB0_16:
	and.b32  	%r237, %r199, 32;
	setp.eq.s32 	%p9, %r237, 0;
	@%p9 bra 	$L__BB0_18;
	ld.global.u32 	%r238, [%rd6+100];
	xor.b32  	%r333, %r333, %r238;
	ld.global.u32 	%r239, [%rd6+104];
	xor.b32  	%r332, %r332, %r239;
	ld.global.u32 	%r240, [%rd6+108];
	xor.b32  	%r331, %r331, %r240;
	ld.global.u32 	%r241, [%rd6+112];
	xor.b32  	%r330, %r330, %r241;
	ld.global.u32 	%r242, [%rd6+116];
	xor.b32  	%r329, %r329, %r242;
$L__BB0_18:
	and.b32  	%r244, %r199, 64;
	setp.eq.s32 	%p10, %r244, 0;
	@%p10 bra 	$L__BB0_20;
	ld.global.u32 	%r245, [%rd6+120];
	xor.b32  	%r333, %r333, %r245;
	ld.global.u32 	%r246, [%rd6+124];
	xor.b32  	%r332, %r332, %r246;
	ld.global.u32 	%r247, [%rd6+128];
	xor.b32  	%r331, %r331, %r247;
	ld.global.u32 	%r248, [%rd6+132];
	xor.b32  	%r330, %r330, %r248;
	ld.global.u32 	%r249, [%rd6+136];
	xor.b32  	%r329, %r329, %r249;
$L__BB0_20:
	and.b32  	%r251, %r199, 128;
	setp.eq.s32 	%p11, %r251, 0;
	@%p11 bra 	$L__BB0_22;
	ld.global.u32 	%r252, [%rd6+140];
	xor.b32  	%r333, %r333, %r252;
	ld.global.u32 	%r253, [%rd6+144];
	xor.b32  	%r332, %r332, %r253;
	ld.global.u32 	%r254, [%rd6+148];
	xor.b32  	%r331, %r331, %r254;
	ld.global.u32 	%r255, [%rd6+152];
	xor.b32  	%r330, %r330, %r255;
	ld.global.u32 	%r256, [%rd6+156];
	xor.b32  	%r329, %r329, %r256;
$L__BB0_22:
	and.b32  	%r258, %r199, 256;
	setp.eq.s32 	%p12, %r258, 0;
	@%p12 bra 	$L__BB0_24;
	ld.global.u32 	%r259, [%rd6+160];
	xor.b32  	%r333, %r333, %r259;
	ld.global.u32 	%r260, [%rd6+164];
	xor.b32  	%r332, %r332, %r260;
	ld.global.u32 	%r261, [%rd6+168];
	xor.b32  	%r331, %r331, %r261;
	ld.global.u32 	%r262, [%rd6+172];
	xor.b32  	%r330, %r330, %r262;
	ld.global.u32 	%r263, [%rd6+176];
	xor.b32  	%r329, %r329, %r263;
$L__BB0_24:
	and.b32  	%r265, %r199, 512;
	setp.eq.s32 	%p13, %r265, 0;
	@%p13 bra 	$L__BB0_26;
	ld.global.u32 	%r266, [%rd6+180];
	xor.b32  	%r333, %r333, %r266;
	ld.global.u32 	%r267, [%rd6+184];
	xor.b32  	%r332, %r332, %r267;
	ld.global.u32 	%r268, [%rd6+188];
	xor.b32  	%r331, %r331, %r268;
	ld.global.u32 	%r269, [%rd6+192];
	xor.b32  	%r330, %r330, %r269;
	ld.global.u32 	%r270, [%rd6+196];
	xor.b32  	%r329, %r329, %r270;
$L__BB0_26:
	and.b32  	%r272, %r199, 1024;
	setp.eq.s32 	%p14, %r272, 0;
	@%p14 bra 	$L__BB0_28;
	ld.global.u32 	%r273, [%rd6+200];
	xor.b32  	%r333, %r333, %r273;
	ld.global.u32 	%r274, [%rd6+204];
	xor.b32  	%r332, %r332, %r274;
	ld.global.u32 	%r275, [%rd6+208];
	xor.b32  	%r331, %r331, %r275;
	ld.global.u32 	%r276, [%rd6+212];
	xor.b32  	%r330, %r330, %r276;
	ld.global.u32 	%r277, [%rd6+216];
	xor.b32  	%r329, %r329, %r277;
$L__BB0_28:
	and.b32  	%r279, %r199, 2048;
	setp.eq.s32 	%p15, %r279, 0;
	@%p15 bra 	$L__BB0_30;
	ld.global.u32 	%r280, [%rd6+220];
	xor.b32  	%r333, %r333, %r280;
	ld.global.u32 	%r281, [%rd6+224];
	xor.b32  	%r332, %r332, %r281;
	ld.global.u32 	%r282, [%rd6+228];
	xor.b32  	%r331, %r331, %r282;
	ld.global.u32 	%r283, [%rd6+232];
	xor.b32  	%r330, %r330, %r283;
	ld.global.u32 	%r284, [%rd6+236];
	xor.b32  	%r329, %r329, %r284;
$L__BB0_30:
	and.b32  	%r286, %r199, 4096;
	setp.eq.s32 	%p16, %r286, 0;
	@%p16 bra 	$L__BB0_32;
	ld.global.u32 	%r287, [%rd6+240];
	xor.b32  	%r333, %r333, %r287;
	ld.global.u32 	%r288, [%rd6+244];
	xor.b32  	%r332, %r332, %r288;
	ld.global.u32 	%r289, [%rd6+248];
	xor.b32  	%r331, %r331, %r289;
	ld.global.u32 	%r290, [%rd6+252];
	xor.b32  	%r330, %r330, %r290;
	ld.global.u32 	%r291, [%rd6+256];
	xor.b32  	%r329, %r329, %r291;
$L__BB0_32:
	and.b32  	%r293, %r199, 8192;
	setp.eq.s32 	%p17, %r293, 0;
	@%p17 bra 	$L__BB0_34;
	ld.global.u32 	%r294, [%rd6+260];
	xor.b32  	%r333, %r333, %r294;
	ld.global.u32 	%r295, [%rd6+264];
	xor.b32  	%r332, %r332, %r295;
	ld.global.u32 	%r296, [%rd6+268];
	xor.b32  	%r331, %r331, %r296;
	ld.global.u32 	%r297, [%rd6+272];
	xor.b32  	%r330, %r330, %r297;
	ld.global.u32 	%r298, [%rd6+276];
	xor.b32  	%r329, %r329, %r298;
$L__BB0_34:
	and.b32  	%r300, %r199, 16384;
	setp.eq.s32 	%p18, %r300, 0;
	@%p18 bra 	$L__BB0_36;
	ld.global.u32 	%r301, [%rd6+280];
	xor.b32  	%r333, %r333, %r301;
	ld.global.u32 	%r302, [%rd6+284];
	xor.b32  	%r332, %r332, %r302;
	ld.global.u32 	%r303, [%rd6+288];
	xor.b32  	%r331, %r331, %r303;
	ld.global.u32 	%r304, [%rd6+292];
	xor.b32  	%r330, %r330, %r304;
	ld.global.u32 	%r305, [%rd6+296];
	xor.b32  	%r329, %r329, %r305;
$L__BB0_36:
	and.b32  	%r307, %r199, 32768;
	setp.eq.s32 	%p19, %r307, 0;
	@%p19 bra 	$L__BB0_38;
	ld.global.u32 	%r308, [%rd6+300];
	xor.b32  	%r333, %r333, %r308;
	ld.global.u32 	%r309, [%rd6+304];
	xor.b32  	%r332, %r332, %r309;
	ld.global.u32 	%r310, [%rd6+308];
	xor.b32  	%r331, %r331, %r310;
	ld.global.u32 	%r311, [%rd6+312];
	xor.b32  	%r330, %r330, %r311;
	ld.global.u32 	%r312, [%rd6+316];
	xor.b32  	%r329, %r329, %r312;
$L__BB0_38:
	add.s32 	%r328, %r328, 16;
	setp.ne.s32 	%p20, %r328, 32;
	@%p20 bra 	$L__BB0_6;
	mad.lo.s32 	%r313, %r322, -31, %r11;
	add.s32 	%r322, %r313, 1;
	setp.ne.s32 	%p21, %r322, 5;
	@%p21 bra 	$L__BB0_5;
	st.global.u32 	[%rd2+4], %r333;
	st.global.u32 	[%rd2+8], %r332;
	st.global.u32 	[%rd2+12], %r331;
	st.global.u32 	[%rd2+16], %r330;
	st.global.u32 	[%rd2+20], %r329;
	add.s32 	%r316, %r316, 1;
	setp.lt.u32 	%p22, %r316, %r2;
	@%p22 bra 	$L__BB0_4;
$L__BB0_41:
	shr.u64 	%rd7, %rd17, 2;
	add.s32 	%r315, %r315, 1;
	setp.gt.u64 	%p23, %rd17, 3;
	mov.u64 	%rd17, %rd7;
	@%p23 bra 	$L__BB0_2;
$L__BB0_42:
	mov.b32 	%r314, 0;
	st.global.v2.u32 	[%rd2+24], {%r314, %r314};
	st.global.u32 	[%rd2+32], %r314;
	mov.b64 	%rd16, 0;
	st.global.u64 	[%rd2+40], %rd16;
	ret;

}
	// .globl	_Z10martingalefP17curandStateXORWOWPfii
.visible .entry _Z10martingalefP17curandStateXORWOWPfii(
	.param .f32 _Z10martingalefP17curandStateXORWOWPfii_param_0,
	.param .u64 .ptr .align 1 _Z10martingalefP17curandStateXORWOWPfii_param_1,
	.param .u64 .ptr .align 1 _Z10martingalefP17curandStateXORWOWPfii_param_2,
	.param .u32 _Z10martingalefP17curandStateXORWOWPfii_param_3,
	.param .u32 _Z10martingalefP17curandStateXORWOWPfii_param_4
)
{
	.local .align 16 .b8 	__local_depot1[48];
	.reg .b64 	%SP;
	.reg .b64 	%SPL;
	.reg .pred 	%p<17>;
	.reg .b32 	%r<203>;
	.reg .b32 	%f<18>;
	.reg .b64 	%rd<42>;
	.reg .b64 	%fd<5>;

	mov.u64 	%SPL, __local_depot1;
	cvta.local.u64 	%SP, %SPL;
	ld.param.f32 	%f2, [_Z10martingalefP17curandStateXORWOWPfii_param_0];
	ld.param.u64 	%rd5, [_Z10martingalefP17curandStateXORWOWPfii_param_1];
	ld.param.u64 	%rd6, [_Z10martingalefP17curandStateXORWOWPfii_param_2];
	ld.param.u32 	%r41, [_Z10martingalefP17curandStateXORWOWPfii_param_3];
	ld.param.u32 	%r42, [_Z10martingalefP17curandStateXORWOWPfii_param_4];
	cvta.to.global.u64 	%rd1, %rd6;
	add.u64 	%rd2, %SPL, 0;
	add.u64 	%rd8, %SP, 16;
	add.u64 	%rd3, %SPL, 16;
	mov.u32 	%r43, %ntid.x;
	mov.u32 	%r44, %ctaid.x;
	mov.u32 	%r45, %tid.x;
	mad.lo.s32 	%r1, %r43, %r44, %r45;
	mul.lo.s32 	%r2, %r41, %r1;
	setp.lt.s32 	%p1, %r41, 1;
	@%p1 bra 	$L__BB1_18;
	cvta.to.global.u64 	%rd12, %rd5;
	mul.wide.s32 	%rd13, %r1, 48;
	add.s64 	%rd4, %rd12, %rd13;
	and.b32  	%r3, %r41, 3;
	setp.lt.u32 	%p2, %r41, 4;
	mov.b32 	%r190, 0;
	@%p2 bra 	$L__BB1_4;
	and.b32  	%r190, %r41, 2147483644;
	mov.b32 	%r188, 0;
$L__BB1_3:
	.pragma "nounroll";
	ld.global.v2.u32 	{%r53, %r54}, [%rd4];
	shr.u32 	%r55, %r54, 2;
	xor.b32  	%r56, %r55, %r54;
	ld.global.v2.u32 	{%r57, %r58}, [%rd4+8];
	ld.global.v2.u32 	{%r59, %r60}, [%rd4+16];
	st.global.v2.u32 	[%rd4+8], {%r58, %r59};
	shl.b32 	%r61, %r60, 4;
	shl.b32 	%r62, %r56, 1;
	xor.b32  	%r63, %r62, %r61;
	xor.b32  	%r64, %r63, %r56;
	xor.b32  	%r65, %r64, %r60;
	st.global.v2.u32 	[%rd4+16], {%r60, %r65};
	add.s32 	%r66, %r53, 362437;
	st.global.v2.u32 	[%rd4], {%r66, %r57};
	add.s32 	%r67, %r65, %r66;
	cvt.rn.f32.u32 	%f3, %r67;
	fma.rn.f32 	%f4, %f3, 0f2F800000, 0f2F000000;
	add.s32 	%r68, %r188, %r2;
	mul.wide.s32 	%rd14, %r68, 4;
	add.s64 	%rd15, %rd1, %rd14;
	st.global.f32 	[%rd15], %f4;
	ld.global.v2.u32 	{%r69, %r70}, [%rd4];
	shr.u32 	%r71, %r70, 2;
	xor.b32  	%r72, %r71, %r70;
	ld.global.v2.u32 	{%r73, %r74}, [%rd4+8];
	ld.global.v2.u32 	{%r75, %r76}, [%rd4+16];
	st.global.v2.u32 	[%rd4+8], {%r74, %r75};
	shl.b32 	%r77, %r76, 4;
	shl.b32 	%r78, %r72, 1;
	xor.b32  	%r79, %r78, %r77;
	xor.b32  	%r80, %r79, %r72;
	xor.b32  	%r81, %r80, %r76;
	st.global.v2.u32 	[%rd4+16], {%r76, %r81};
	add.s32 	%r82, %r69, 362437;
	st.global.v2.u32 	[%rd4], {%r82, %r73};
	add.s32 	%r83, %r81, %r82;
	cvt.rn.f32.u32 	%f5, %r83;
	fma.rn.f32 	%f6, %f5, 0f2F800000, 0f2F000000;
	st.global.f32 	[%rd15+4], %f6;
	ld.global.v2.u32 	{%r84, %r85}, [%rd4];
	shr.u32 	%r86, %r85, 2;
	xor.b32  	%r87, %r86, %r85;
	ld.global.v2.u32 	{%r88, %r89}, [%rd4+8];
	ld.global.v2.u32 	{%r90, %r91}, [%rd4+16];
	st.global.v2.u32 	[%rd4+8], {%r89, %r90};
	shl.b32 	%r92, %r91, 4;
	shl.b32 	%r93, %r87, 1;
	xor.b32  	%r94, %r93, %r92;
	xor.b32  	%r95, %r94, %r87;
	xor.b32  	%r96, %r95, %r91;
	st.global.v2.u32 	[%rd4+16], {%r91, %r96};
	add.s32 	%r97, %r84, 362437;
	st.global.v2.u32 	[%rd4], {%r97, %r88};
	add.s32 	%r98, %r96, %r97;
	cvt.rn.f32.u32 	%f7, %r98;
	fma.rn.f32 	%f8, %f7, 0f2F800000, 0f2F000000;
	st.global.f32 	[%rd15+8], %f8;
	ld.global.v2.u32 	{%r99, %r100}, [%rd4];
	shr.u32 	%r101, %r100, 2;
	xor.b32  	%r102, %r101, %r100;
	ld.global.v2.u32 	{%r103, %r104}, [%rd4+8];
	ld.global.v2.u32 	{%r105, %r106}, [%rd4+16];
	st.global.v2.u32 	[%rd4+8], {%r104, %r105};
	shl.b32 	%r107, %r106, 4;
	shl.b32 	%r108, %r102, 1;
	xor.b32  	%r109, %r108, %r107;
	xor.b32  	%r110, %r109, %r102;
	xor.b32  	%r111, %r110, %r106;
	st.global.v2.u32 	[%rd4+16], {%r106, %r111};
	add.s32 	%r112, %r99, 362437;
	st.global.v2.u32 	[%rd4], {%r112, %r103};
	add.s32 	%r113, %r111, %r112;
	cvt.rn.f32.u32 	%f9, %r113;
	fma.rn.f32 	%f10, %f9, 0f2F800000, 0f2F000000;
	st.global.f32 	[%rd15+12], %f10;
	add.s32 	%r188, %r188, 4;
	setp.ne.s32 	%p3, %r188, %r190;
	@%p3 bra 	$L__BB1_3;
$L__BB1_4:
	setp.eq.s32 	%p4, %r3, 0;
	@%p4 bra 	$L__BB1_9;
	setp.eq.s32 	%p5, %r3, 1;
	@%p5 bra 	$L__BB1_7;
	ld.global.v2.u32 	{%r114, %r115}, [%rd4];
	shr.u32 	%r116, %r115, 2;
	xor.b32  	%r117, %r116, %r115;
	ld.global.v2.u32 	{%r118, %r119}, [%rd4+8];
	ld.global.v2.u32 	{%r120, %r121}, [%rd4+16];
	st.global.v2.u32 	[%rd4+8], {%r119, %r120};
	shl.b32 	%r122, %r121, 4;
	shl.b32 	%r123, %r117, 1;
	xor.b32  	%r124, %r123, %r122;
	xor.b32  	%r125, %r124, %r117;
	xor.b32  	%r126, %r125, %r121;
	st.global.v2.u32 	[%rd4+16], {%r121, %r126};
	add.s32 	%r127, %r114, 362437;
	st.global.v2.u32 	[%rd4], {%r127, %r118};
	add.s32 	%r128, %r126, %r127;
	cvt.rn.f32.u32 	%f11, %r128;
	fma.rn.f32 	%f12, %f11, 0f2F800000, 0f2F000000;
	add.s32 	%r129, %r190, %r2;
	mul.wide.s32 	%rd16, %r129, 4;
	add.s64 	%rd17, %rd1, %rd16;
	st.global.f32 	[%rd17], %f12;
	ld.global.v2.u32 	{%r130, %r131}, [%rd4];
	shr.u32 	%r132, %r131, 2;
	xor.b32  	%r133, %r132, %r131;
	ld.global.v2.u32 	{%r134, %r135}, [%rd4+8];
	ld.global.v2.u32 	{%r136, %r137}, [%rd4+16];
	st.global.v2.u32 	[%rd4+8], {%r135, %r136};
	shl.b32 	%r138, %r137, 4;
	shl.b32 	%r139, %r133, 1;
	xor.b32  	%r140, %r139, %r138;
	xor.b32  	%r141, %r140, %r133;
	xor.b32  	%r142, %r141, %r137;
	st.global.v2.u32 	[%rd4+16], {%r137, %r142};
	add.s32 	%r143, %r130, 362437;
	st.global.v2.u32 	[%rd4], {%r143, %r134};
	add.s32 	%r144, %r142, %r143;
	cvt.rn.f32.u32 	%f13, %r144;
	fma.rn.f32 	%f14, %f13, 0f2F800000, 0f2F000000;
	st.global.f32 	[%rd17+4], %f14;
	add.s32 	%r190, %r190, 2;
$L__BB1_7:
	and.b32  	%r145, %r41, 1;
	setp.eq.b32 	%p6, %r145, 1;
	not.pred 	%p7, %p6;
	@%p7 bra 	$L__BB1_9;
	ld.global.v2.u32 	{%r146, %r147}, [%rd4];
	shr.u32 	%r148, %r147, 2;
	xor.b32  	%r149, %r148, %r147;
	ld.global.v2.u32 	{%r150, %r151}, [%rd4+8];
	ld.global.v2.u32 	{%r152, %r153}, [%rd4+16];
	st.global.v2.u32 	[%rd4+8], {%r151, %r152};
	shl.b32 	%r154, %r153, 4;
	shl.b32 	%r155, %r149, 1;
	xor.b32  	%r156, %r155, %r154;
	xor.b32  	%r157, %r156, %r149;
	xor.b32  	%r158, %r157, %r153;
	st.global.v2.u32 	[%rd4+16], {%r153, %r158};
	add.s32 	%r159, %r146, 362437;
	st.global.v2.u32 	[%rd4], {%r159, %r150};
	add.s32 	%r160, %r158, %r159;
	cvt.rn.f32.u32 	%f15, %r160;
	fma.rn.f32 	%f16, %f15, 0f2F800000, 0f2F000000;
	add.s32 	%r161, %r190, %r2;
	mul.wide.s32 	%rd18, %r161, 4;
	add.s64 	%rd19, %rd1, %rd18;
	st.global.f32 	[%rd19], %f16;
$L__BB1_9:
	mov.b32 	%r164, -1;
	mov.b32 	%r200, 1;
	st.local.v2.u32 	[%rd2], {%r200, %r164};
	cvt.f64.f32 	%fd2, %f2;
	cvta.to.local.u64 	%rd21, %rd8;
	st.local.f64 	[%rd21], %fd2;
	mov.u64 	%rd22, $str;
	cvta.global.u64 	%rd23, %rd22;
	{ // callseq 1, 0
	.param .b64 param0;
	st.param.b64 	[param0], %rd23;
	.param .b64 param1;
	st.param.b64 	[param1], %rd8;
	.param .b32 retval0;
	call.uni (retval0), 
	vprintf, 
	(
	param0, 
	param1
	);
	ld.param.b32 	%r165, [retval0];
	} // callseq 1
	mul.lo.s32 	%r167, %r42, %r42;
	mul.lo.s32 	%r10, %r167, %r167;
	mov.b32 	%r191, 0;
	mov.u64 	%rd28, $str$1;
	mov.u64 	%rd34, $str$2;
	mov.u32 	%r202, %r191;
	mov.u32 	%r193, %r191;
	mov.u32 	%r201, %r191;
$L__BB1_10:
	add.s32 	%r169, %r191, %r2;
	mul.wide.s32 	%rd24, %r169, 4;
	add.s64 	%rd25, %rd1, %rd24;
	ld.global.f32 	%f17, [%rd25];
	cvt.f64.f32 	%fd3, %f17;
	cvta.to.local.u64 	%rd27, %rd8;
	st.local.v4.u32 	[%rd27], {%r1, %r191, %r201, %r200};
	st.local.u32 	[%rd27+16], %r193;
	st.local.f64 	[%rd27+24], %fd3;
	cvta.global.u64 	%rd29, %rd28;
	{ // callseq 2, 0
	.param .b64 param0;
	st.param.b64 	[param0], %rd29;
	.param .b64 param1;
	st.param.b64 	[param1], %rd8;
	.param .b32 retval0;
	call.uni (retval0), 
	vprintf, 
	(
	param0, 
	param1
	);
	ld.param.b32 	%r170, [retval0];
	} // callseq 2
	ld.global.f32 	%f1, [%rd25];
	setp.ge.f32 	%p8, %f1, %f2;
	selp.u32 	%r172, 1, 0, %p8;
	mul.wide.u32 	%rd30, %r172, 4;
	add.s64 	%rd31, %rd2, %rd30;
	ld.local.u32 	%r173, [%rd31];
	mad.lo.s32 	%r201, %r173, %r200, %r201;
	add.s32 	%r174, %r193, 1;
	selp.b32 	%r193, %r174, 0, %p8;
	setp.lt.s32 	%p9, %r193, 1;
	setp.gt.s32 	%p10, %r193, 0;
	selp.u32 	%r175, 1, 0, %p10;
	add.s32 	%r202, %r202, %r175;
	mov.b32 	%r200, 1;
	@%p9 bra 	$L__BB1_17;
	and.b32  	%r27, %r193, 3;
	setp.lt.u32 	%p11, %r193, 4;
	mov.b32 	%r200, 1;
	@%p11 bra 	$L__BB1_14;
	and.b32  	%r179, %r193, 2147483644;
	neg.s32 	%r196, %r179;
	mov.b32 	%r200, 1;
$L__BB1_13:
	mul.lo.s32 	%r200, %r200, %r10;
	add.s32 	%r196, %r196, 4;
	setp.ne.s32 	%p12, %r196, 0;
	@%p12 bra 	$L__BB1_13;
$L__BB1_14:
	setp.eq.s32 	%p13, %r27, 0;
	@%p13 bra 	$L__BB1_17;
	mul.lo.s32 	%r200, %r200, %r42;
	setp.eq.s32 	%p14, %r27, 1;
	@%p14 bra 	$L__BB1_17;
	mul.lo.s32 	%r180, %r200, %r42;
	setp.eq.s32 	%p15, %r27, 2;
	selp.b32 	%r181, 1, %r42, %p15;
	mul.lo.s32 	%r200, %r180, %r181;
$L__BB1_17:
	cvt.f64.f32 	%fd4, %f1;
	cvta.to.local.u64 	%rd33, %rd8;
	st.local.v4.u32 	[%rd33], {%r1, %r191, %r201, %r200};
	st.local.u32 	[%rd33+16], %r193;
	st.local.f64 	[%rd33+24], %fd4;
	cvta.global.u64 	%rd35, %rd34;
	{ // callseq 3, 0
	.param .b64 param0;
	st.param.b64 	[param0], %rd35;
	.param .b64 param1;
	st.param.b64 	[param1], %rd8;
	.param .b32 retval0;
	call.uni (retval0), 
	vprintf, 
	(
	param0, 
	param1
	);
	ld.param.b32 	%r182, [retval0];
	} // callseq 3
	add.s32 	%r191, %r191, 1;
	setp.eq.s32 	%p16, %r191, %r41;
	@%p16 bra 	$L__BB1_19;
	bra.uni 	$L__BB1_10;
$L__BB1_18:
	mov.b32 	%r47, -1;
	mov.b32 	%r48, 1;
	st.local.v2.u32 	[%rd2], {%r48, %r47};
	cvt.f64.f32 	%fd1, %f2;
	st.local.f64 	[%rd3], %fd1;
	mov.u64 	%rd9, $str;
	cvta.global.u64 	%rd10, %rd9;
	{ // callseq 0, 0
	.param .b64 param0;
	st.param.b64 	[param0], %rd10;
	.param .b64 param1;
	st.param.b64 	[param1], %rd8;
	.param .b32 retval0;
	call.uni (retval0), 
	vprintf, 
	(
	param0, 
	param1
	);
	ld.param.b32 	%r49, [retval0];
	} // callseq 0
	mov.b32 	%r201, 0;
	mov.u32 	%r202, %r201;
$L__BB1_19:
	cvta.to.local.u64 	%rd37, %rd8;
	st.local.u32 	[%rd37], %r201;
	mov.u64 	%rd38, $str$3;
	cvta.global.u64 	%rd39, %rd38;
	{ // callseq 4, 0
	.param .b64 param0;
	st.param.b64 	[param0], %rd39;
	.param .b64 param1;
	st.param.b64 	[param1], %rd8;
	.param .b32 retval0;
	call.uni (retval0), 
	vprintf, 
	(
	param0, 
	param1
	);
	ld.param.b32 	%r184, [retval0];
	} // callseq 4
	st.local.u32 	[%rd37], %r202;
	mov.u64 	%rd40, $str$4;
	cvta.global.u64 	%rd41, %rd40;
	{ // callseq 5, 0
	.param .b64 param0;
	st.param.b64 	[param0], %rd41;
	.param .b64 param1;
	st.param.b64 	[param1], %rd8;
	.param .b32 retval0;
	call.uni (retval0), 
	vprintf, 
	(
	param0, 
	param1
	);
	ld.param.b32 	%r186, [retval0];
	} // callseq 5
	ret;

}
	// .globl	_Z9dalembertfP17curandStateXORWOWPfii
.visible .entry _Z9dalembertfP17curandStateXORWOWPfii(
	.param .f32 _Z9dalembertfP17curandStateXORWOWPfii_param_0,
	.param .u64 .ptr .align 1 _Z9dalembertfP17curandStateXORWOWPfii_param_1,
	.param .u64 .ptr .align 1 _Z9dalembertfP17curandStateXORWOWPfii_param_2,
	.param .u32 _Z9dalembertfP17curandStateXORWOWPfii_param_3,
	.param .u32 _Z9dalembertfP17curandStateXORWOWPfii_param_4
)
{
	.local .align 16 .b8 	__local_depot2[48];
	.reg .b64 	%SP;
	.reg .b64 	%SPL;
	.reg .pred 	%p<28>;
	.reg .b32 	%r<286>;
	.reg .b32 	%f<30>;
	.reg .b64 	%rd<80>;
	.reg .b64 	%fd<17>;

	mov.u64 	%SPL, __local_depot2;
	cvta.local.u64 	%SP, %SPL;
	ld.param.f32 	%f1, [_Z9dalembertfP17curandStateXORWOWPfii_param_0];
	ld.param.u64 	%rd5, [_Z9dalembertfP17curandStateXORWOWPfii_param_1];
	ld.param.u64 	%rd6, [_Z9dalembertfP17curandStateXORWOWPfii_param_2];
	ld.param.u32 	%r40, [_Z9dalembertfP17curandStateXORWOWPfii_param_3];
	cvta.to.global.u64 	%rd1, %rd6;
	add.u64 	%rd2, %SPL, 0;
	add.u64 	%rd8, %SP, 16;
	add.u64 	%rd3, %SPL, 16;
	mov.u32 	%r42, %ntid.x;
	mov.u32 	%r43, %ctaid.x;
	mov.u32 	%r44, %tid.x;
	mad.lo.s32 	%r1, %r42, %r43, %r44;
	mul.lo.s32 	%r2, %r40, %r1;
	setp.lt.s32 	%p1, %r40, 1;
	@%p1 bra 	$L__BB2_17;
	cvta.to.global.u64 	%rd12, %rd5;
	mul.wide.s32 	%rd13, %r1, 48;
	add.s64 	%rd4, %rd12, %rd13;
	and.b32  	%r3, %r40, 3;
	setp.lt.u32 	%p2, %r40, 4;
	mov.b32 	%r269, 0;
	@%p2 bra 	$L__BB2_4;
	and.b32  	%r269, %r40, 2147483644;
	neg.s32 	%r267, %r269;
	mov.u32 	%r266, %r2;
$L__BB2_3:
	.pragma "nounroll";
	mul.wide.s32 	%rd14, %r266, 4;
	add.s64 	%rd15, %rd1, %rd14;
	ld.global.v2.u32 	{%r52, %r53}, [%rd4];
	shr.u32 	%r54, %r53, 2;
	xor.b32  	%r55, %r54, %r53;
	ld.global.v2.u32 	{%r56, %r57}, [%rd4+8];
	ld.global.v2.u32 	{%r58, %r59}, [%rd4+16];
	st.global.v2.u32 	[%rd4+8], {%r57, %r58};
	shl.b32 	%r60, %r59, 4;
	shl.b32 	%r61, %r55, 1;
	xor.b32  	%r62, %r61, %r60;
	xor.b32  	%r63, %r62, %r55;
	xor.b32  	%r64, %r63, %r59;
	st.global.v2.u32 	[%rd4+16], {%r59, %r64};
	add.s32 	%r65, %r52, 362437;
	st.global.v2.u32 	[%rd4], {%r65, %r56};
	add.s32 	%r66, %r64, %r65;
	cvt.rn.f32.u32 	%f2, %r66;
	fma.rn.f32 	%f3, %f2, 0f2F800000, 0f2F000000;
	st.global.f32 	[%rd15], %f3;
	ld.global.v2.u32 	{%r67, %r68}, [%rd4];
	shr.u32 	%r69, %r68, 2;
	xor.b32  	%r70, %r69, %r68;
	ld.global.v2.u32 	{%r71, %r72}, [%rd4+8];
	ld.global.v2.u32 	{%r73, %r74}, [%rd4+16];
	st.global.v2.u32 	[%rd4+8], {%r72, %r73};
	shl.b32 	%r75, %r74, 4;
	shl.b32 	%r76, %r70, 1;
	xor.b32  	%r77, %r76, %r75;
	xor.b32  	%r78, %r77, %r70;
	xor.b32  	%r79, %r78, %r74;
	st.global.v2.u32 	[%rd4+16], {%r74, %r79};
	add.s32 	%r80, %r67, 362437;
	st.global.v2.u32 	[%rd4], {%r80, %r71};
	add.s32 	%r81, %r79, %r80;
	cvt.rn.f32.u32 	%f4, %r81;
	fma.rn.f32 	%f5, %f4, 0f2F800000, 0f2F000000;
	st.global.f32 	[%rd15+4], %f5;
	ld.global.v2.u32 	{%r82, %r83}, [%rd4];
	shr.u32 	%r84, %r83, 2;
	xor.b32  	%r85, %r84, %r83;
	ld.global.v2.u32 	{%r86, %r87}, [%rd4+8];
	ld.global.v2.u32 	{%r88, %r89}, [%rd4+16];
	st.global.v2.u32 	[%rd4+8], {%r87, %r88};
	shl.b32 	%r90, %r89, 4;
	shl.b32 	%r91, %r85, 1;
	xor.b32  	%r92, %r91, %r90;
	xor.b32  	%r93, %r92, %r85;
	xor.b32  	%r94, %r93, %r89;
	st.global.v2.u32 	[%rd4+16], {%r89, %r94};
	add.s32 	%r95, %r82, 362437;
	st.global.v2.u32 	[%rd4], {%r95, %r86};
	add.s32 	%r96, %r94, %r95;
	cvt.rn.f32.u32 	%f6, %r96;
	fma.rn.f32 	%f7, %f6, 0f2F800000, 0f2F000000;
	st.global.f32 	[%rd15+8], %f7;
	ld.global.v2.u32 	{%r97, %r98}, [%rd4];
	shr.u32 	%r99, %r98, 2;
	xor.b32  	%r100, %r99, %r98;
	ld.global.v2.u32 	{%r101, %r102}, [%rd4+8];
	ld.global.v2.u32 	{%r103, %r104}, [%rd4+16];
	st.global.v2.u32 	[%rd4+8], {%r102, %r103};
	shl.b32 	%r105, %r104, 4;
	shl.b32 	%r106, %r100, 1;
	xor.b32  	%r107, %r106, %r105;
	xor.b32  	%r108, %r107, %r100;
	xor.b32  	%r109, %r108, %r104;
	st.global.v2.u32 	[%rd4+16], {%r104, %r109};
	add.s32 	%r110, %r97, 362437;
	st.global.v2.u32 	[%rd4], {%r110, %r101};
	add.s32 	%r111, %r109, %r110;
	cvt.rn.f32.u32 	%f8, %r111;
	fma.rn.f32 	%f9, %f8, 0f2F800000, 0f2F000000;
	st.global.f32 	[%rd15+12], %f9;
	add.s32 	%r267, %r267, 4;
	add.s32 	%r266, %r266, 4;
	setp.ne.s32 	%p3, %r267, 0;
	@%p3 bra 	$L__BB2_3;
$L__BB2_4:
	setp.eq.s32 	%p4, %r3, 0;
	@%p4 bra 	$L__BB2_9;
	setp.eq.s32 	%p5, %r3, 1;
	@%p5 bra 	$L__BB2_7;
	ld.global.v2.u32 	{%r112, %r113}, [%rd4];
	shr.u32 	%r114, %r113, 2;
	xor.b32  	%r115, %r114, %r113;
	ld.global.v2.u32 	{%r116, %r117}, [%rd4+8];
	ld.global.v2.u32 	{%r118, %r119}, [%rd4+16];
	st.global.v2.u32 	[%rd4+8], {%r117, %r118};
	shl.b32 	%r120, %r119, 4;
	shl.b32 	%r121, %r115, 1;
	xor.b32  	%r122, %r121, %r120;
	xor.b32  	%r123, %r122, %r115;
	xor.b32  	%r124, %r123, %r119;
	st.global.v2.u32 	[%rd4+16], {%r119, %r124};
	add.s32 	%r125, %r112, 362437;
	st.global.v2.u32 	[%rd4], {%r125, %r116};
	add.s32 	%r126, %r124, %r125;
	cvt.rn.f32.u32 	%f10, %r126;
	fma.rn.f32 	%f11, %f10, 0f2F800000, 0f2F000000;
	add.s32 	%r127, %r269, %r2;
	mul.wide.s32 	%rd16, %r127, 4;
	add.s64 	%rd17, %rd1, %rd16;
	st.global.f32 	[%rd17], %f11;
	ld.global.v2.u32 	{%r128, %r129}, [%rd4];
	shr.u32 	%r130, %r129, 2;
	xor.b32  	%r131, %r130, %r129;
	ld.global.v2.u32 	{%r132, %r133}, [%rd4+8];
	ld.global.v2.u32 	{%r134, %r135}, [%rd4+16];
	st.global.v2.u32 	[%rd4+8], {%r133, %r134};
	shl.b32 	%r136, %r135, 4;
	shl.b32 	%r137, %r131, 1;
	xor.b32  	%r138, %r137, %r136;
	xor.b32  	%r139, %r138, %r131;
	xor.b32  	%r140, %r139, %r135;
	st.global.v2.u32 	[%rd4+16], {%r135, %r140};
	add.s32 	%r141, %r128, 362437;
	st.global.v2.u32 	[%rd4], {%r141, %r132};
	add.s32 	%r142, %r140, %r141;
	cvt.rn.f32.u32 	%f12, %r142;
	fma.rn.f32 	%f13, %f12, 0f2F800000, 0f2F000000;
	st.global.f32 	[%rd17+4], %f13;
	add.s32 	%r269, %r269, 2;
$L__BB2_7:
	and.b32  	%r143, %r40, 1;
	setp.eq.b32 	%p6, %r143, 1;
	not.pred 	%p7, %p6;
	@%p7 bra 	$L__BB2_9;
	ld.global.v2.u32 	{%r144, %r145}, [%rd4];
	shr.u32 	%r146, %r145, 2;
	xor.b32  	%r147, %r146, %r145;
	ld.global.v2.u32 	{%r148, %r149}, [%rd4+8];
	ld.global.v2.u32 	{%r150, %r151}, [%rd4+16];
	st.global.v2.u32 	[%rd4+8], {%r149, %r150};
	shl.b32 	%r152, %r151, 4;
	shl.b32 	%r153, %r147, 1;
	xor.b32  	%r154, %r153, %r152;
	xor.b32  	%r155, %r154, %r147;
	xor.b32  	%r156, %r155, %r151;
	st.global.v2.u32 	[%rd4+16], {%r151, %r156};
	add.s32 	%r157, %r144, 362437;
	st.global.v2.u32 	[%rd4], {%r157, %r148};
	add.s32 	%r158, %r156, %r157;
	cvt.rn.f32.u32 	%f14, %r158;
	fma.rn.f32 	%f15, %f14, 0f2F800000, 0f2F000000;
	add.s32 	%r159, %r269, %r2;
	mul.wide.s32 	%rd18, %r159, 4;
	add.s64 	%rd19, %rd1, %rd18;
	st.global.f32 	[%rd19], %f15;
$L__BB2_9:
	setp.lt.u32 	%p8, %r40, 4;
	mov.b32 	%r163, -1;
	mov.b32 	%r278, 1;
	st.local.v2.u32 	[%rd2], {%r278, %r163};
	cvt.f64.f32 	%fd2, %f1;
	cvta.to.local.u64 	%rd21, %rd8;
	st.local.f64 	[%rd21], %fd2;
	mov.u64 	%rd22, $str;
	cvta.global.u64 	%rd23, %rd22;
	{ // callseq 7, 0
	.param .b64 param0;
	st.param.b64 	[param0], %rd23;
	.param .b64 param1;
	st.param.b64 	[param1], %rd8;
	.param .b32 retval0;
	call.uni (retval0), 
	vprintf, 
	(
	param0, 
	param1
	);
	ld.param.b32 	%r164, [retval0];
	} // callseq 7
	mov.b32 	%r281, 0;
	mov.u32 	%r277, %r281;
	mov.u32 	%r285, %r281;
	@%p8 bra 	$L__BB2_12;
	mov.b32 	%r278, 1;
	mov.b32 	%r271, 0;
	mov.u64 	%rd28, $str$1;
	mov.u64 	%rd34, $str$2;
	mov.u32 	%r270, %r2;
	mov.u32 	%r277, %r271;
	mov.u32 	%r285, %r271;
$L__BB2_11:
	.pragma "nounroll";
	ld.param.u32 	%r263, [_Z9dalembertfP17curandStateXORWOWPfii_param_4];
	mul.wide.s32 	%rd24, %r270, 4;
	add.s64 	%rd25, %rd1, %rd24;
	ld.global.f32 	%f16, [%rd25];
	cvt.f64.f32 	%fd3, %f16;
	cvta.to.local.u64 	%rd27, %rd8;
	st.local.v4.u32 	[%rd27], {%r1, %r271, %r285, %r278};
	st.local.u32 	[%rd27+16], %r277;
	st.local.f64 	[%rd27+24], %fd3;
	cvta.global.u64 	%rd29, %rd28;
	{ // callseq 8, 0
	.param .b64 param0;
	st.param.b64 	[param0], %rd29;
	.param .b64 param1;
	st.param.b64 	[param1], %rd8;
	.param .b32 retval0;
	call.uni (retval0), 
	vprintf, 
	(
	param0, 
	param1
	);
	ld.param.b32 	%r168, [retval0];
	} // callseq 8
	ld.global.f32 	%f17, [%rd25];
	setp.ge.f32 	%p9, %f17, %f1;
	setp.ltu.f32 	%p10, %f17, %f1;
	selp.u32 	%r170, 1, 0, %p9;
	mul.wide.u32 	%rd30, %r170, 4;
	add.s64 	%rd31, %rd2, %rd30;
	ld.local.u32 	%r171, [%rd31];
	mad.lo.s32 	%r172, %r171, %r278, %r285;
	selp.u32 	%r173, 1, 0, %p10;
	mul.wide.u32 	%rd32, %r173, 4;
	add.s64 	%rd33, %rd2, %rd32;
	ld.local.u32 	%r174, [%rd33];
	add.s32 	%r175, %r174, %r277;
	max.s32 	%r176, %r175, 0;
	mul.lo.s32 	%r177, %r176, %r263;
	add.s32 	%r178, %r177, 1;
	cvt.f64.f32 	%fd4, %f17;
	st.local.v4.u32 	[%rd27], {%r1, %r271, %r172, %r178};
	st.local.u32 	[%rd27+16], %r176;
	st.local.f64 	[%rd27+24], %fd4;
	cvta.global.u64 	%rd35, %rd34;
	{ // callseq 9, 0
	.param .b64 param0;
	st.param.b64 	[param0], %rd35;
	.param .b64 param1;
	st.param.b64 	[param1], %rd8;
	.param .b32 retval0;
	call.uni (retval0), 
	vprintf, 
	(
	param0, 
	param1
	);
	ld.param.b32 	%r179, [retval0];
	} // callseq 9
	ld.global.f32 	%f18, [%rd25+4];
	cvt.f64.f32 	%fd5, %f18;
	add.s32 	%r181, %r271, 1;
	st.local.v4.u32 	[%rd27], {%r1, %r181, %r172, %r178};
	st.local.u32 	[%rd27+16], %r176;
	st.local.f64 	[%rd27+24], %fd5;
	{ // callseq 10, 0
	.param .b64 param0;
	st.param.b64 	[param0], %rd29;
	.param .b64 param1;
	st.param.b64 	[param1], %rd8;
	.param .b32 retval0;
	call.uni (retval0), 
	vprintf, 
	(
	param0, 
	param1
	);
	ld.param.b32 	%r182, [retval0];
	} // callseq 10
	ld.global.f32 	%f19, [%rd25+4];
	setp.ge.f32 	%p11, %f19, %f1;
	setp.ltu.f32 	%p12, %f19, %f1;
	selp.u32 	%r184, 1, 0, %p11;
	mul.wide.u32 	%rd36, %r184, 4;
	add.s64 	%rd37, %rd2, %rd36;
	ld.local.u32 	%r185, [%rd37];
	mad.lo.s32 	%r186, %r185, %r177, %r185;
	add.s32 	%r187, %r186, %r172;
	selp.u32 	%r188, 1, 0, %p12;
	mul.wide.u32 	%rd38, %r188, 4;
	add.s64 	%rd39, %rd2, %rd38;
	ld.local.u32 	%r189, [%rd39];
	add.s32 	%r190, %r189, %r176;
	max.s32 	%r191, %r190, 0;
	mul.lo.s32 	%r192, %r191, %r263;
	add.s32 	%r193, %r192, 1;
	cvt.f64.f32 	%fd6, %f19;
	st.local.v4.u32 	[%rd27], {%r1, %r181, %r187, %r193};
	st.local.u32 	[%rd27+16], %r191;
	st.local.f64 	[%rd27+24], %fd6;
	{ // callseq 11, 0
	.param .b64 param0;
	st.param.b64 	[param0], %rd35;
	.param .b64 param1;
	st.param.b64 	[param1], %rd8;
	.param .b32 retval0;
	call.uni (retval0), 
	vprintf, 
	(
	param0, 
	param1
	);
	ld.param.b32 	%r194, [retval0];
	} // callseq 11
	ld.global.f32 	%f20, [%rd25+8];
	cvt.f64.f32 	%fd7, %f20;
	add.s32 	%r196, %r271, 2;
	st.local.v4.u32 	[%rd27], {%r1, %r196, %r187, %r193};
	st.local.u32 	[%rd27+16], %r191;
	st.local.f64 	[%rd27+24], %fd7;
	{ // callseq 12, 0
	.param .b64 param0;
	st.param.b64 	[param0], %rd29;
	.param .b64 param1;
	st.param.b64 	[param1], %rd8;
	.param .b32 retval0;
	call.uni (retval0), 
	vprintf, 
	(
	param0, 
	param1
	);
	ld.param.b32 	%r197, [retval0];
	} // callseq 12
	ld.global.f32 	%f21, [%rd25+8];
	setp.ge.f32 	%p13, %f21, %f1;
	setp.ltu.f32 	%p14, %f21, %f1;
	selp.u32 	%r199, 1, 0, %p13;
	mul.wide.u32 	%rd40, %r199, 4;
	add.s64 	%rd41, %rd2, %rd40;
	ld.local.u32 	%r200, [%rd41];
	mad.lo.s32 	%r201, %r200, %r192, %r200;
	add.s32 	%r202, %r201, %r187;
	selp.u32 	%r203, 1, 0, %p14;
	mul.wide.u32 	%rd42, %r203, 4;
	add.s64 	%rd43, %rd2, %rd42;
	ld.local.u32 	%r204, [%rd43];
	add.s32 	%r205, %r204, %r191;
	max.s32 	%r206, %r205, 0;
	mul.lo.s32 	%r207, %r206, %r263;
	add.s32 	%r208, %r207, 1;
	cvt.f64.f32 	%fd8, %f21;
	st.local.v4.u32 	[%rd27], {%r1, %r196, %r202, %r208};
	st.local.u32 	[%rd27+16], %r206;
	st.local.f64 	[%rd27+24], %fd8;
	{ // callseq 13, 0
	.param .b64 param0;
	st.param.b64 	[param0], %rd35;
	.param .b64 param1;
	st.param.b64 	[param1], %rd8;
	.param .b32 retval0;
	call.uni (retval0), 
	vprintf, 
	(
	param0, 
	param1
	);
	ld.param.b32 	%r209, [retval0];
	} // callseq 13
	ld.global.f32 	%f22, [%rd25+12];
	cvt.f64.f32 	%fd9, %f22;
	add.s32 	%r211, %r271, 3;
	st.local.v4.u32 	[%rd27], {%r1, %r211, %r202, %r208};
	st.local.u32 	[%rd27+16], %r206;
	st.local.f64 	[%rd27+24], %fd9;
	{ // callseq 14, 0
	.param .b64 param0;
	st.param.b64 	[param0], %rd29;
	.param .b64 param1;
	st.param.b64 	[param1], %rd8;
	.param .b32 retval0;
	call.uni (retval0), 
	vprintf, 
	(
	param0, 
	param1
	);
	ld.param.b32 	%r212, [retval0];
	} // callseq 14
	ld.global.f32 	%f23, [%rd25+12];
	setp.ge.f32 	%p15, %f23, %f1;
	setp.ltu.f32 	%p16, %f23, %f1;
	selp.u32 	%r214, 1, 0, %p15;
	mul.wide.u32 	%rd44, %r214, 4;
	add.s64 	%rd45, %rd2, %rd44;
	ld.local.u32 	%r215, [%rd45];
	mad.lo.s32 	%r216, %r215, %r207, %r215;
	add.s32 	%r285, %r216, %r202;
	selp.u32 	%r217, 1, 0, %p16;
	mul.wide.u32 	%rd46, %r217, 4;
	add.s64 	%rd47, %rd2, %rd46;
	ld.local.u32 	%r218, [%rd47];
	add.s32 	%r219, %r218, %r206;
	max.s32 	%r277, %r219, 0;
	mad.lo.s32 	%r278, %r277, %r263, 1;
	cvt.f64.f32 	%fd10, %f23;
	st.local.v4.u32 	[%rd27], {%r1, %r211, %r285, %r278};
	st.local.u32 	[%rd27+16], %r277;
	st.local.f64 	[%rd27+24], %fd10;
	{ // callseq 15, 0
	.param .b64 param0;
	st.param.b64 	[param0], %rd35;
	.param .b64 param1;
	st.param.b64 	[param1], %rd8;
	.param .b32 retval0;
	call.uni (retval0), 
	vprintf, 
	(
	param0, 
	param1
	);
	ld.param.b32 	%r220, [retval0];
	} // callseq 15
	add.s32 	%r270, %r270, 4;
	add.s32 	%r271, %r271, 4;
	and.b32  	%r281, %r40, 2147483644;
	setp.ne.s32 	%p17, %r271, %r281;
	@%p17 bra 	$L__BB2_11;
$L__BB2_12:
	setp.eq.s32 	%p18, %r3, 0;
	@%p18 bra 	$L__BB2_18;
	setp.eq.s32 	%p19, %r3, 1;
	@%p19 bra 	$L__BB2_15;
	ld.param.u32 	%r264, [_Z9dalembertfP17curandStateXORWOWPfii_param_4];
	add.s32 	%r223, %r281, %r2;
	mul.wide.s32 	%rd48, %r223, 4;
	add.s64 	%rd49, %rd1, %rd48;
	ld.global.f32 	%f24, [%rd49];
	cvt.f64.f32 	%fd11, %f24;
	add.u64 	%rd50, %SP, 16;
	add.u64 	%rd51, %SPL, 16;
	st.local.v4.u32 	[%rd51], {%r1, %r281, %r285, %r278};
	st.local.u32 	[%rd51+16], %r277;
	st.local.f64 	[%rd51+24], %fd11;
	mov.u64 	%rd52, $str$1;
	cvta.global.u64 	%rd53, %rd52;
	{ // callseq 16, 0
	.param .b64 param0;
	st.param.b64 	[param0], %rd53;
	.param .b64 param1;
	st.param.b64 	[param1], %rd50;
	.param .b32 retval0;
	call.uni (retval0), 
	vprintf, 
	(
	param0, 
	param1
	);
	ld.param.b32 	%r224, [retval0];
	} // callseq 16
	ld.global.f32 	%f25, [%rd49];
	setp.ge.f32 	%p20, %f25, %f1;
	setp.ltu.f32 	%p21, %f25, %f1;
	selp.u32 	%r226, 1, 0, %p20;
	mul.wide.u32 	%rd54, %r226, 4;
	add.s64 	%rd55, %rd2, %rd54;
	ld.local.u32 	%r227, [%rd55];
	mad.lo.s32 	%r228, %r227, %r278, %r285;
	selp.u32 	%r229, 1, 0, %p21;
	mul.wide.u32 	%rd56, %r229, 4;
	add.s64 	%rd57, %rd2, %rd56;
	ld.local.u32 	%r230, [%rd57];
	add.s32 	%r231, %r230, %r277;
	max.s32 	%r232, %r231, 0;
	mul.lo.s32 	%r233, %r232, %r264;
	add.s32 	%r234, %r233, 1;
	cvt.f64.f32 	%fd12, %f25;
	st.local.v4.u32 	[%rd51], {%r1, %r281, %r228, %r234};
	st.local.u32 	[%rd51+16], %r232;
	st.local.f64 	[%rd51+24], %fd12;
	mov.u64 	%rd58, $str$2;
	cvta.global.u64 	%rd59, %rd58;
	{ // callseq 17, 0
	.param .b64 param0;
	st.param.b64 	[param0], %rd59;
	.param .b64 param1;
	st.param.b64 	[param1], %rd50;
	.param .b32 retval0;
	call.uni (retval0), 
	vprintf, 
	(
	param0, 
	param1
	);
	ld.param.b32 	%r235, [retval0];
	} // callseq 17
	add.s32 	%r237, %r281, 1;
	ld.global.f32 	%f26, [%rd49+4];
	cvt.f64.f32 	%fd13, %f26;
	st.local.v4.u32 	[%rd51], {%r1, %r237, %r228, %r234};
	st.local.u32 	[%rd51+16], %r232;
	st.local.f64 	[%rd51+24], %fd13;
	{ // callseq 18, 0
	.param .b64 param0;
	st.param.b64 	[param0], %rd53;
	.param .b64 param1;
	st.param.b64 	[param1], %rd50;
	.param .b32 retval0;
	call.uni (retval0), 
	vprintf, 
	(
	param0, 
	param1
	);
	ld.param.b32 	%r238, [retval0];
	} // callseq 18
	ld.global.f32 	%f27, [%rd49+4];
	setp.ge.f32 	%p22, %f27, %f1;
	setp.ltu.f32 	%p23, %f27, %f1;
	selp.u32 	%r240, 1, 0, %p22;
	mul.wide.u32 	%rd60, %r240, 4;
	add.s64 	%rd61, %rd2, %rd60;
	ld.local.u32 	%r241, [%rd61];
	mad.lo.s32 	%r242, %r241, %r233, %r241;
	add.s32 	%r285, %r242, %r228;
	selp.u32 	%r243, 1, 0, %p23;
	mul.wide.u32 	%rd62, %r243, 4;
	add.s64 	%rd63, %rd2, %rd62;
	ld.local.u32 	%r244, [%rd63];
	add.s32 	%r245, %r244, %r232;
	max.s32 	%r277, %r245, 0;
	mad.lo.s32 	%r278, %r277, %r264, 1;
	cvt.f64.f32 	%fd14, %f27;
	st.local.v4.u32 	[%rd51], {%r1, %r237, %r285, %r278};
	st.local.u32 	[%rd51+16], %r277;
	st.local.f64 	[%rd51+24], %fd14;
	{ // callseq 19, 0
	.param .b64 param0;
	st.param.b64 	[param0], %rd59;
	.param .b64 param1;
	st.param.b64 	[param1], %rd50;
	.param .b32 retval0;
	call.uni (retval0), 
	vprintf, 
	(
	param0, 
	param1
	);
	ld.param.b32 	%r246, [retval0];
	} // callseq 19
	add.s32 	%r281, %r281, 2;
$L__BB2_15:
	and.b32  	%r248, %r40, 1;
	setp.eq.b32 	%p24, %r248, 1;
	not.pred 	%p25, %p24;
	@%p25 bra 	$L__BB2_18;
	ld.param.u32 	%r265, [_Z9dalembertfP17curandStateXORWOWPfii_param_4];
	add.s32 	%r249, %r281, %r2;
	mul.wide.s32 	%rd64, %r249, 4;
	add.s64 	%rd65, %rd1, %rd64;
	ld.global.f32 	%f28, [%rd65];
	cvt.f64.f32 	%fd15, %f28;
	add.u64 	%rd66, %SP, 16;
	add.u64 	%rd67, %SPL, 16;
	st.local.v4.u32 	[%rd67], {%r1, %r281, %r285, %r278};
	st.local.u32 	[%rd67+16], %r277;
	st.local.f64 	[%rd67+24], %fd15;
	mov.u64 	%rd68, $str$1;
	cvta.global.u64 	%rd69, %rd68;
	{ // callseq 20, 0
	.param .b64 param0;
	st.param.b64 	[param0], %rd69;
	.param .b64 param1;
	st.param.b64 	[param1], %rd66;
	.param .b32 retval0;
	call.uni (retval0), 
	vprintf, 
	(
	param0, 
	param1
	);
	ld.param.b32 	%r250, [retval0];
	} // callseq 20
	ld.global.f32 	%f29, [%rd65];
	setp.ge.f32 	%p26, %f29, %f1;
	setp.ltu.f32 	%p27, %f29, %f1;
	selp.u32 	%r252, 1, 0, %p26;
	mul.wide.u32 	%rd70, %r252, 4;
	add.s64 	%rd71, %rd2, %rd70;
	ld.local.u32 	%r253, [%rd71];
	mad.lo.s32 	%r285, %r253, %r278, %r285;
	selp.u32 	%r254, 1, 0, %p27;
	mul.wide.u32 	%rd72, %r254, 4;
	add.s64 	%rd73, %rd2, %rd72;
	ld.local.u32 	%r255, [%rd73];
	add.s32 	%r256, %r255, %r277;
	max.s32 	%r257, %r256, 0;
	mad.lo.s32 	%r258, %r257, %r265, 1;
	cvt.f64.f32 	%fd16, %f29;
	st.local.v4.u32 	[%rd67], {%r1, %r281, %r285, %r258};
	st.local.u32 	[%rd67+16], %r257;
	st.local.f64 	[%rd67+24], %fd16;
	mov.u64 	%rd74, $str$2;
	cvta.global.u64 	%rd75, %rd74;
	{ // callseq 21, 0
	.param .b64 param0;
	st.param.b64 	[param0], %rd75;
	.param .b64 param1;
	st.param.b64 	[param1], %rd66;
	.param .b32 retval0;
	call.uni (retval0), 
	vprintf, 
	(
	param0, 
	param1
	);
	ld.param.b32 	%r259, [retval0];
	} // callseq 21
	bra.uni 	$L__BB2_18;
$L__BB2_17:
	mov.b32 	%r46, -1;
	mov.b32 	%r47, 1;
	st.local.v2.u32 	[%rd2], {%r47, %r46};
	cvt.f64.f32 	%fd1, %f1;
	st.local.f64 	[%rd3], %fd1;
	mov.u64 	%rd9, $str;
	cvta.global.u64 	%rd10, %rd9;
	{ // callseq 6, 0
	.param .b64 param0;
	st.param.b64 	[param0], %rd10;
	.param .b64 param1;
	st.param.b64 	[param1], %rd8;
	.param .b32 retval0;
	call.uni (retval0), 
	vprintf, 
	(
	param0, 
	param1
	);
	ld.param.b32 	%r48, [retval0];
	} // callseq 6
	mov.b32 	%r285, 0;
$L__BB2_18:
	add.u64 	%rd76, %SP, 16;
	add.u64 	%rd77, %SPL, 16;
	st.local.u32 	[%rd77], %r285;
	mov.u64 	%rd78, $str$3;
	cvta.global.u64 	%rd79, %rd78;
	{ // callseq 22, 0
	.param .b64 param0;
	st.param.b64 	[param0], %rd79;
	.param .b64 param1;
	st.param.b64 	[param1], %rd76;
	.param .b32 retval0;
	call.uni (retval0), 
	vprintf, 
	(
	param0, 
	param1
	);
	ld.param.b32 	%r261, [retval0];
	} // callseq 22
	ret;

}


// ===== COMPILED SASS (sm_100) =====

	.target	sm_100

	.elftype	@"ET_EXEC"


//--------------------- .note.nv.tkinfo           --------------------------
	.section	.note.nv.tkinfo,"",@"SHT_NOTE"
	.sectionflags	@"SHF_NOTE_NV_TKINFO"
	.tkinfo
        /*0018*/ 	.word	0x00000002
        /*0030*/ 	.string	""
        /*0030*/ 	.string	"ptxas"
        /*0030*/ 	.string	"Cuda compilation tools, release 13.0, V13.0.88"
        /*0030*/ 	.string	"Build cuda_13.0.r13.0/compiler.36424714_0"
        /*0030*/ 	.string	"-arch sm_100 -m 64 "



//--------------------- .note.nv.cuinfo           --------------------------
	.section	.note.nv.cuinfo,"",@"SHT_NOTE"
	.sectionflags	@"SHF_NOTE_NV_CUINFO"
        /*0018*/ 	.short	0x0002
        /*001a*/ 	.short	0x0064
        /*001c*/ 	.short	0x0082
	.zero		2


//--------------------- .nv.info                  --------------------------
	.section	.nv.info,"",@"SHT_CUDA_INFO"
	.align	4


	//----- nvinfo : EIATTR_REGCOUNT
	.align		4
        /*0000*/ 	.byte	0x04, 0x2f
        /*0002*/ 	.short	(.L_15 - .L_14)
	.align		4
.L_14:
        /*0004*/ 	.word	index@(_Z10initRandomjP17curandStateXORWOW)
        /*0008*/ 	.word	0x0000001f


	//----- nvinfo : EIATTR_FRAME_SIZE
	.align		4
.L_15:
        /*000c*/ 	.byte	0x04, 0x11
        /*000e*/ 	.short	(.L_17 - .L_16)
	.align		4
.L_16:
        /*0010*/ 	.word	index@(_Z10initRandomjP17curandStateXORWOW)
        /*0014*/ 	.word	0x00000000


	//----- nvinfo : EIATTR_REGCOUNT
	.align		4
.L_17:
        /*0018*/ 	.byte	0x04, 0x2f
        /*001a*/ 	.short	(.L_19 - .L_18)
	.align		4
.L_18:
        /*001c*/ 	.word	index@(_Z10martingalefP17curandStateXORWOWPfii)
        /*0020*/ 	.word	0x0000001f


	//----- nvinfo : EIATTR_FRAME_SIZE
	.align		4
.L_19:
        /*0024*/ 	.byte	0x04, 0x11
        /*0026*/ 	.short	(.L_21 - .L_20)
	.align		4
.L_20:
        /*0028*/ 	.word	index@(_Z10martingalefP17curandStateXORWOWPfii)
        /*002c*/ 	.word	0x00000030


	//----- nvinfo : EIATTR_REGCOUNT
	.align		4
.L_21:
        /*0030*/ 	.byte	0x04, 0x2f
        /*0032*/ 	.short	(.L_23 - .L_22)
	.align		4
.L_22:
        /*0034*/ 	.word	index@(_Z9dalembertfP17curandStateXORWOWPfii)
        /*0038*/ 	.word	0x00000026


	//----- nvinfo : EIATTR_FRAME_SIZE
	.align		4
.L_23:
        /*003c*/ 	.byte	0x04, 0x11
        /*003e*/ 	.short	(.L_25 - .L_24)
	.align		4
.L_24:
        /*0040*/ 	.word	index@(_Z9dalembertfP17curandStateXORWOWPfii)
        /*0044*/ 	.word	0x00000030


	//----- nvinfo : EIATTR_MIN_STACK_SIZE
	.align		4
.L_25:
        /*0048*/ 	.byte	0x04, 0x12
        /*004a*/ 	.short	(.L_27 - .L_26)
	.align		4
.L_26:
        /*004c*/ 	.word	index@(_Z9dalembertfP17curandStateXORWOWPfii)
        /*0050*/ 	.word	0x00000030


	//----- nvinfo : EIATTR_MIN_STACK_SIZE
	.align		4
.L_27:
        /*0054*/ 	.byte	0x04, 0x12
        /*0056*/ 	.short	(.L_29 - .L_28)
	.align		4
.L_28:
        /*0058*/ 	.word	index@(_Z10martingalefP17curandStateXORWOWPfii)
        /*005c*/ 	.word	0x00000030


	//----- nvinfo : EIATTR_MIN_STACK_SIZE
	.align		4
.L_29:
        /*0060*/ 	.byte	0x04, 0x12
        /*0062*/ 	.short	(.L_31 - .L_30)
	.align		4
.L_30:
        /*0064*/ 	.word	index@(_Z10initRandomjP17curandStateXORWOW)
        /*0068*/ 	.word	0x00000000
.L_31:


//--------------------- .nv.compat                --------------------------
	.section	.nv.compat,"",@"SHT_CUDA_COMPAT_INFO"
	.align	4
        /*0000*/ 	.byte	0x02, 0x09, 0x00, 0x00, 0x02, 0x02, 0x01, 0x00, 0x02, 0x05, 0x05, 0x00, 0x03, 0x07, 0x01, 0x01
        /*0010*/ 	.byte	0x02, 0x03, 0x00, 0x00, 0x02, 0x06, 0x01, 0x00, 0x04, 0x0b, 0x08, 0x00, 0x09, 0x00, 0x00, 0x00
        /*0020*/ 	.byte	0x00, 0x00, 0x00, 0x00


//--------------------- .nv.info._Z9dalembertfP17curandStateXORWOWPfii --------------------------
	.section	.nv.info._Z9dalembertfP17curandStateXORWOWPfii,"",@"SHT_CUDA_INFO"
	.sectionflags	@""
	.align	4


	//----- nvinfo : EIATTR_CUDA_API_VERSION
	.align		4
        /*0000*/ 	.byte	0x04, 0x37
        /*0002*/ 	.short	(.L_33 - .L_32)
.L_32:
        /*0004*/ 	.word	0x00000082


	//----- nvinfo : EIATTR_KPARAM_INFO
	.align		4
.L_33:
        /*0008*/ 	.byte	0x04, 0x17
        /*000a*/ 	.short	(.L_35 - .L_34)
.L_34:
        /*000c*/ 	.word	0x00000000
        /*0010*/ 	.short	0x0004
        /*0012*/ 	.short	0x001c
        /*0014*/ 	.byte	0x00, 0xf0, 0x11, 0x00


	//----- nvinfo : EIATTR_KPARAM_INFO
	.align		4
.L_35:
        /*0018*/ 	.byte	0x04, 0x17
        /*001a*/ 	.short	(.L_37 - .L_36)
.L_36:
        /*001c*/ 	.word	0x00000000
        /*0020*/ 	.short	0x0003
        /*0022*/ 	.short	0x0018
        /*0024*/ 	.byte	0x00, 0xf0, 0x11, 0x00


	//----- nvinfo : EIATTR_KPARAM_INFO
	.align		4
.L_37:
        /*0028*/ 	.byte	0x04, 0x17
        /*002a*/ 	.short	(.L_39 - .L_38)
.L_38:
        /*002c*/ 	.word	0x00000000
        /*0030*/ 	.short	0x0002
        /*0032*/ 	.short	0x0010
        /*0034*/ 	.byte	0x00, 0xf5, 0x21, 0x00


	//----- nvinfo : EIATTR_KPARAM_INFO
	.align		4
.L_39:
        /*0038*/ 	.byte	0x04, 0x17
        /*003a*/ 	.short	(.L_41 - .L_40)
.L_40:
        /*003c*/ 	.word	0x00000000
        /*0040*/ 	.short	0x0001
        /*0042*/ 	.short	0x0008
        /*0044*/ 	.byte	0x00, 0xf5, 0x21, 0x00


	//----- nvinfo : EIATTR_KPARAM_INFO
	.align		4
.L_41:
        /*0048*/ 	.byte	0x04, 0x17
        /*004a*/ 	.short	(.L_43 - .L_42)
.L_42:
        /*004c*/ 	.word	0x00000000
        /*0050*/ 	.short	0x0000
        /*0052*/ 	.short	0x0000
        /*0054*/ 	.byte	0x00, 0xf0, 0x11, 0x00


	//----- nvinfo : EIATTR_SPARSE_MMA_MASK
	.align		4
.L_43:
        /*0058*/ 	.byte	0x03, 0x50
        /*005a*/ 	.short	0x0000


	//----- nvinfo : EIATTR_MAXREG_COUNT
	.align		4
        /*005c*/ 	.byte	0x03, 0x1b
        /*005e*/ 	.short	0x00ff


	//----- nvinfo : EIATTR_EXTERNS
	.align		4
        /*0060*/ 	.byte	0x04, 0x0f
        /*0062*/ 	.short	(.L_45 - .L_44)


	//   ....[0]....
	.align		4
.L_44:
        /*0064*/ 	.word	index@(vprintf)


	//----- nvinfo : EIATTR_MERCURY_ISA_VERSION
	.align		4
.L_45:
        /*0068*/ 	.byte	0x03, 0x5f
        /*006a*/ 	.short	0x0101


	//----- nvinfo : EIATTR_VRC_CTA_INIT_COUNT
	.align		4
        /*006c*/ 	.byte	0x02, 0x4a
	.zero		1
	.zero		1


	//----- nvinfo : EIATTR_SYSCALL_OFFSETS
	.align		4
        /*0070*/ 	.byte	0x04, 0x46
        /*0072*/ 	.short	(.L_47 - .L_46)


	//   ....[0]....
.L_46:
        /*0074*/ 	.word	0x00000d50


	//   ....[1]....
        /*0078*/ 	.word	0x00000f30


	//   ....[2]....
        /*007c*/ 	.word	0x000010f0


	//   ....[3]....
        /*0080*/ 	.word	0x00001200


	//   ....[4]....
        /*0084*/ 	.word	0x000013b0


	//   ....[5]....
        /*0088*/ 	.word	0x000014b0


	//   ....[6]....
        /*008c*/ 	.word	0x00001660


	//   ....[7]....
        /*0090*/ 	.word	0x00001760


	//   ....[8]....
        /*0094*/ 	.word	0x00001930


	//   ....[9]....
        /*0098*/ 	.word	0x00001b30


	//   ....[10]....
        /*009c*/ 	.word	0x00001d00


	//   ....[11]....
        /*00a0*/ 	.word	0x00001e30


	//   ....[12]....
        /*00a4*/ 	.word	0x00002010


	//   ....[13]....
        /*00a8*/ 	.word	0x00002190


	//   ....[14]....
        /*00ac*/ 	.word	0x00002330


	//   ....[15]....
        /*00b0*/ 	.word	0x00002430


	//   ....[16]....
        /*00b4*/ 	.word	0x000024f0


	//----- nvinfo : EIATTR_EXIT_INSTR_OFFSETS
	.align		4
.L_47:
        /*00b8*/ 	.byte	0x04, 0x1c
        /*00ba*/ 	.short	(.L_49 - .L_48)


	//   ....[0]....
.L_48:
        /*00bc*/ 	.word	0x00002500


	//----- nvinfo : EIATTR_CRS_STACK_SIZE
	.align		4
.L_49:
        /*00c0*/ 	.byte	0x04, 0x1e
        /*00c2*/ 	.short	(.L_51 - .L_50)
.L_50:
        /*00c4*/ 	.word	0x00000000


	//----- nvinfo : EIATTR_CBANK_PARAM_SIZE
	.align		4
.L_51:
        /*00c8*/ 	.byte	0x03, 0x19
        /*00ca*/ 	.short	0x0020


	//----- nvinfo : EIATTR_PARAM_CBANK
	.align		4
        /*00cc*/ 	.byte	0x04, 0x0a
        /*00ce*/ 	.short	(.L_53 - .L_52)
	.align		4
.L_52:
        /*00d0*/ 	.word	index@(.nv.constant0._Z9dalembertfP17curandStateXORWOWPfii)
        /*00d4*/ 	.short	0x0380
        /*00d6*/ 	.short	0x0020


	//----- nvinfo : EIATTR_SW_WAR
	.align		4
.L_53:
        /*00d8*/ 	.byte	0x04, 0x36
        /*00da*/ 	.short	(.L_55 - .L_54)
.L_54:
        /*00dc*/ 	.word	0x00000008
.L_55:


//--------------------- .nv.info._Z10martingalefP17curandStateXORWOWPfii --------------------------
	.section	.nv.info._Z10martingalefP17curandStateXORWOWPfii,"",@"SHT_CUDA_INFO"
	.sectionflags	@""
	.align	4


	//----- nvinfo : EIATTR_CUDA_API_VERSION
	.align		4
        /*0000*/ 	.byte	0x04, 0x37
        /*0002*/ 	.short	(.L_57 - .L_56)
.L_56:
        /*0004*/ 	.word	0x00000082


	//----- nvinfo : EIATTR_KPARAM_INFO
	.align		4
.L_57:
        /*0008*/ 	.byte	0x04, 0x17
        /*000a*/ 	.short	(.L_59 - .L_58)
.L_58:
        /*000c*/ 	.word	0x00000000
        /*0010*/ 	.short	0x0004
        /*0012*/ 	.short	0x001c
        /*0014*/ 	.byte	0x00, 0xf0, 0x11, 0x00


	//----- nvinfo : EIATTR_KPARAM_INFO
	.align		4
.L_59:
        /*0018*/ 	.byte	0x04, 0x17
        /*001a*/ 	.short	(.L_61 - .L_60)
.L_60:
        /*001c*/ 	.word	0x00000000
        /*0020*/ 	.short	0x0003
        /*0022*/ 	.short	0x0018
        /*0024*/ 	.byte	0x00, 0xf0, 0x11, 0x00


	//----- nvinfo : EIATTR_KPARAM_INFO
	.align		4
.L_61:
        /*0028*/ 	.byte	0x04, 0x17
        /*002a*/ 	.short	(.L_63 - .L_62)
.L_62:
        /*002c*/ 	.word	0x00000000
        /*0030*/ 	.short	0x0002
        /*0032*/ 	.short	0x0010
        /*0034*/ 	.byte	0x00, 0xf5, 0x21, 0x00


	//----- nvinfo : EIATTR_KPARAM_INFO
	.align		4
.L_63:
        /*0038*/ 	.byte	0x04, 0x17
        /*003a*/ 	.short	(.L_65 - .L_64)
.L_64:
        /*003c*/ 	.word	0x00000000
        /*0040*/ 	.short	0x0001
        /*0042*/ 	.short	0x0008
        /*0044*/ 	.byte	0x00, 0xf5, 0x21, 0x00


	//----- nvinfo : EIATTR_KPARAM_INFO
	.align		4
.L_65:
        /*0048*/ 	.byte	0x04, 0x17
        /*004a*/ 	.short	(.L_67 - .L_66)
.L_66:
        /*004c*/ 	.word	0x00000000
        /*0050*/ 	.short	0x0000
        /*0052*/ 	.short	0x0000
        /*0054*/ 	.byte	0x00, 0xf0, 0x11, 0x00


	//----- nvinfo : EIATTR_SPARSE_MMA_MASK
	.align		4
.L_67:
        /*0058*/ 	.byte	0x03, 0x50
        /*005a*/ 	.short	0x0000


	//----- nvinfo : EIATTR_MAXREG_COUNT
	.align		4
        /*005c*/ 	.byte	0x03, 0x1b
        /*005e*/ 	.short	0x00ff


	//----- nvinfo : EIATTR_EXTERNS
	.align		4
        /*0060*/ 	.byte	0x04, 0x0f
        /*0062*/ 	.short	(.L_69 - .L_68)


	//   ....[0]....
	.align		4
.L_68:
        /*0064*/ 	.word	index@(vprintf)


	//----- nvinfo : EIATTR_MERCURY_ISA_VERSION
	.align		4
.L_69:
        /*0068*/ 	.byte	0x03, 0x5f
        /*006a*/ 	.short	0x0101


	//----- nvinfo : EIATTR_VRC_CTA_INIT_COUNT
	.align		4
        /*006c*/ 	.byte	0x02, 0x4a
	.zero		1
	.zero		1


	//----- nvinfo : EIATTR_SYSCALL_OFFSETS
	.align		4
        /*0070*/ 	.byte	0x04, 0x46
        /*0072*/ 	.short	(.L_71 - .L_70)


	//   ....[0]....
.L_70:
        /*0074*/ 	.word	0x00000d10


	//   ....[1]....
        /*0078*/ 	.word	0x00000ed0


	//   ....[2]....
        /*007c*/ 	.word	0x000013b0


	//   ....[3]....
        /*0080*/ 	.word	0x00001500


	//   ....[4]....
        /*0084*/ 	.word	0x000015f0


	//   ....[5]....
        /*0088*/ 	.word	0x00001680


	//----- nvinfo : EIATTR_EXIT_INSTR_OFFSETS
	.align		4
.L_71:
        /*008c*/ 	.byte	0x04, 0x1c
        /*008e*/ 	.short	(.L_73 - .L_72)


	//   ....[0]....
.L_72:
        /*0090*/ 	.word	0x00001690


	//----- nvinfo : EIATTR_CRS_STACK_SIZE
	.align		4
.L_73:
        /*0094*/ 	.byte	0x04, 0x1e
        /*0096*/ 	.short	(.L_75 - .L_74)
.L_74:
        /*0098*/ 	.word	0x00000000


	//----- nvinfo : EIATTR_CBANK_PARAM_SIZE
	.align		4
.L_75:
        /*009c*/ 	.byte	0x03, 0x19
        /*009e*/ 	.short	0x0020


	//----- nvinfo : EIATTR_PARAM_CBANK
	.align		4
        /*00a0*/ 	.byte	0x04, 0x0a
        /*00a2*/ 	.short	(.L_77 - .L_76)
	.align		4
.L_76:
        /*00a4*/ 	.word	index@(.nv.constant0._Z10martingalefP17curandStateXORWOWPfii)
        /*00a8*/ 	.short	0x0380
        /*00aa*/ 	.short	0x0020


	//----- nvinfo : EIATTR_SW_WAR
	.align		4
.L_77:
        /*00ac*/ 	.byte	0x04, 0x36
        /*00ae*/ 	.short	(.L_79 - .L_78)
.L_78:
        /*00b0*/ 	.word	0x00000008
.L_79:


//--------------------- .nv.info._Z10initRandomjP17curandStateXORWOW --------------------------
	.section	.nv.info._Z10initRandomjP17curandStateXORWOW,"",@"SHT_CUDA_INFO"
	.sectionflags	@""
	.align	4


	//----- nvinfo : EIATTR_CUDA_API_VERSION
	.align		4
        /*0000*/ 	.byte	0x04, 0x37
        /*0002*/ 	.short	(.L_81 - .L_80)
.L_80:
        /*0004*/ 	.word	0x00000082


	//----- nvinfo : EIATTR_KPARAM_INFO
	.align		4
.L_81:
        /*0008*/ 	.byte	0x04, 0x17
        /*000a*/ 	.short	(.L_83 - .L_82)
.L_82:
        /*000c*/ 	.word	0x00000000
        /*0010*/ 	.short	0x0001
        /*0012*/ 	.short	0x0008
        /*0014*/ 	.byte	0x00, 0xf5, 0x21, 0x00


	//----- nvinfo : EIATTR_KPARAM_INFO
	.align		4
.L_83:
        /*0018*/ 	.byte	0x04, 0x17
        /*001a*/ 	.short	(.L_85 - .L_84)
.L_84:
        /*001c*/ 	.word	0x00000000
        /*0020*/ 	.short	0x0000
        /*0022*/ 	.short	0x0000
        /*0024*/ 	.byte	0x00, 0xf0, 0x11, 0x00


	//----- nvinfo : EIATTR_SPARSE_MMA_MASK
	.align		4
.L_85:
        /*0028*/ 	.byte	0x03, 0x50
        /*002a*/ 	.short	0x0000


	//----- nvinfo : EIATTR_MAXREG_COUNT
	.align		4
        /*002c*/ 	.byte	0x03, 0x1b
        /*002e*/ 	.short	0x00ff


	//----- nvinfo : EIATTR_MERCURY_ISA_VERSION
	.align		4
        /*0030*/ 	.byte	0x03, 0x5f
        /*0032*/ 	.short	0x0101


	//----- nvinfo : EIATTR_VRC_CTA_INIT_COUNT
	.align		4
        /*0034*/ 	.byte	0x02, 0x4a
	.zero		1
	.zero		1


	//----- nvinfo : EIATTR_EXIT_INSTR_OFFSETS
	.align		4
        /*0038*/ 	.byte	0x04, 0x1c
        /*003a*/ 	.short	(.L_87 - .L_86)


	//   ....[0]....
.L_86:
        /*003c*/ 	.word	0x00000eb0


	//----- nvinfo : EIATTR_CRS_STACK_SIZE
	.align		4
.L_87:
        /*0040*/ 	.byte	0x04, 0x1e
        /*0042*/ 	.short	(.L_89 - .L_88)
.L_88:
        /*0044*/ 	.word	0x00000000


	//----- nvinfo : EIATTR_CBANK_PARAM_SIZE
	.align		4
.L_89:
        /*0048*/ 	.byte	0x03, 0x19
        /*004a*/ 	.short	0x0010


	//----- nvinfo : EIATTR_PARAM_CBANK
	.align		4
        /*004c*/ 	.byte	0x04, 0x0a
        /*004e*/ 	.short	(.L_91 - .L_90)
	.align		4
.L_90:
        /*0050*/ 	.word	index@(.nv.constant0._Z10initRandomjP17curandStateXORWOW)
        /*0054*/ 	.short	0x0380
        /*0056*/ 	.short	0x0010


	//----- nvinfo : EIATTR_SW_WAR
	.align		4
.L_91:
        /*0058*/ 	.byte	0x04, 0x36
        /*005a*/ 	.short	(.L_93 - .L_92)
.L_92:
        /*005c*/ 	.word	0x00000008
.L_93:


//--------------------- .nv.callgraph             --------------------------
	.section	.nv.callgraph,"",@"SHT_CUDA_CALLGRAPH"
	.align	4
	.sectionentsize	8
	.align		4
        /*0000*/ 	.word	0x00000000
	.align		4
        /*0004*/ 	.word	0xffffffff
	.align		4
        /*0008*/ 	.word	index@(_Z9dalembertfP17curandStateXORWOWPfii)
	.align		4
        /*000c*/ 	.word	index@(vprintf)
	.align		4
        /*0010*/ 	.word	index@(_Z10martingalefP17curandStateXORWOWPfii)
	.align		4
        /*0014*/ 	.word	index@(vprintf)
	.align		4
        /*0018*/ 	.word	0x00000000
	.align		4
        /*001c*/ 	.word	0xfffffffe
	.align		4
        /*0020*/ 	.word	0x00000000
	.align		4
        /*0024*/ 	.word	0xfffffffd
	.align		4
        /*0028*/ 	.word	0x00000000
	.align		4
        /*002c*/ 	.word	0xfffffffc


//--------------------- .nv.constant4             --------------------------
	.section	.nv.constant4,"a",@progbits
	.align	8
	.align		8
.nv.constant4:
        /*0000*/ 	.dword	vprintf
	.align		8
        /*0008*/ 	.dword	precalc_xorwow_matrix
	.align		8
        /*0010*/ 	.dword	precalc_xorwow_offset_matrix
	.align		8
        /*0018*/ 	.dword	mrg32k3aM1
	.align		8
        /*0020*/ 	.dword	mrg32k3aM2
	.align		8
        /*0028*/ 	.dword	mrg32k3aM1SubSeq
	.align		8
        /*0030*/ 	.dword	mrg32k3aM2SubSeq
	.align		8
        /*0038*/ 	.dword	mrg32k3aM1Seq
	.align		8
        /*0040*/ 	.dword	mrg32k3aM2Seq
	.align		8
        /*0048*/ 	.dword	$str
	.align		8
        /*0050*/ 	.dword	$str$1
	.align		8
        /*0058*/ 	.dword	$str$2
	.align		8
        /*0060*/ 	.dword	$str$3
	.align		8
        /*0068*/ 	.dword	$str$4


//--------------------- .nv.constant3             --------------------------
	.section	.nv.constant3,"a",@progbits
	.align	8
.nv.constant3:
	.type		__cr_lgamma_table,@object
	.size		__cr_lgamma_table,(.L_8 - __cr_lgamma_table)
__cr_lgamma_table:
        /*0000*/ 	.byte	0x00, 0x00, 0x00, 0x00, 0x00, 0x00, 0x00, 0x00, 0x00, 0x00, 0x00, 0x00, 0x00, 0x00, 0x00, 0x00
        /*0010*/ 	.byte	0xef, 0x39, 0xfa, 0xfe, 0x42, 0x2e, 0xe6, 0x3f, 0x02, 0x20, 0x2a, 0xfa, 0x0b, 0xab, 0xfc, 0x3f
        /*0020*/ 	.byte	0xf9, 0x2c, 0x92, 0x7c, 0xa7, 0x6c, 0x09, 0x40, 0xc9, 0x79, 0x44, 0x3c, 0x64, 0x26, 0x13, 0x40
        /*0030*/ 	.byte	0xca, 0x01, 0xcf, 0x3a, 0x27, 0x51, 0x1a, 0x40, 0x30, 0xcc, 0x2d, 0xf3, 0xe1, 0x0c, 0x21, 0x40
        /*0040*/ 	.byte	0x0d, 0xb7, 0xfc, 0x82, 0x8e, 0x35, 0x25, 0x40
.L_8:


//--------------------- .text._Z9dalembertfP17curandStateXORWOWPfii --------------------------
	.section	.text._Z9dalembertfP17curandStateXORWOWPfii,"ax",@progbits
	.align	128
        .global         _Z9dalembertfP17curandStateXORWOWPfii
        .type           _Z9dalembertfP17curandStateXORWOWPfii,@function
        .size           _Z9dalembertfP17curandStateXORWOWPfii,(.L_x_60 - _Z9dalembertfP17curandStateXORWOWPfii)
        .other          _Z9dalembertfP17curandStateXORWOWPfii,@"STO_CUDA_ENTRY STV_DEFAULT"
_Z9dalembertfP17curandStateXORWOWPfii:
.text._Z9dalembertfP17curandStateXORWOWPfii:
[----:B------:R-:W0:Y:S01]  /*0000*/  LDC R1, c[0x0][0x37c] ;  /* 0x0000df00ff017b82 */ /* 0x000e220000000800 */
[----:B------:R-:W1:Y:S01]  /*0010*/  S2R R24, SR_CTAID.X ;  /* 0x0000000000187919 */ /* 0x000e620000002500 */
[----:B------:R-:W2:Y:S01]  /*0020*/  LDCU UR5, c[0x0][0x398] ;  /* 0x00007300ff0577ac */ /* 0x000ea20008000800 */
[----:B0-----:R-:W-:Y:S01]  /*0030*/  VIADD R1, R1, 0xffffffd0 ;  /* 0xffffffd001017836 */ /* 0x001fe20000000000 */
[----:B------:R-:W1:Y:S01]  /*0040*/  S2R R3, SR_TID.X ;  /* 0x0000000000037919 */ /* 0x000e620000002100 */
[----:B------:R-:W0:Y:S01]  /*0050*/  LDCU UR8, c[0x0][0x2f8] ;  /* 0x00005f00ff0877ac */ /* 0x000e220008000800 */
[----:B------:R-:W3:Y:S01]  /*0060*/  LDCU UR4, c[0x0][0x2fc] ;  /* 0x00005f80ff0477ac */ /* 0x000ee20008000800 */
[----:B------:R-:W1:Y:S01]  /*0070*/  LDCU UR6, c[0x0][0x360] ;  /* 0x00006c00ff0677ac */ /* 0x000e620008000800 */
[----:B--2---:R-:W-:Y:S01]  /*0080*/  UISETP.GE.AND UP0, UPT, UR5, 0x1, UPT ;  /* 0x000000010500788c */ /* 0x004fe2000bf06270 */
[----:B0-----:R-:W-:-:S04]  /*0090*/  IADD3 R22, P0, PT, R1, UR8, RZ ;  /* 0x0000000801167c10 */ /* 0x001fc8000ff1e0ff */
[----:B------:R-:W-:Y:S01]  /*00a0*/  IADD3 R6, P1, PT, R22, 0x10, RZ ;  /* 0x0000001016067810 */ /* 0x000fe20007f3e0ff */
[----:B---3--:R-:W-:-:S05]  /*00b0*/  IMAD.X R2, RZ, RZ, UR4, P0 ;  /* 0x00000004ff027e24 */ /* 0x008fca00080e06ff */
[----:B------:R-:W-:Y:S01]  /*00c0*/  IADD3.X R7, PT, PT, RZ, R2, RZ, P1, !PT ;  /* 0x00000002ff077210 */ /* 0x000fe20000ffe4ff */
[----:B-1----:R-:W-:Y:S01]  /*00d0*/  IMAD R24, R24, UR6, R3 ;  /* 0x0000000618187c24 */ /* 0x002fe2000f8e0203 */
[----:B------:R-:W-:Y:S06]  /*00e0*/  BRA.U !UP0, `(.L_x_0) ;  /* 0x0000002108987547 */ /* 0x000fec000b800000 */
[----:B------:R-:W0:Y:S01]  /*00f0*/  LDC.64 R4, c[0x0][0x388] ;  /* 0x0000e200ff047b82 */ /* 0x000e220000000a00 */
[----:B------:R-:W-:Y:S02]  /*0100*/  UISETP.GE.U32.AND UP0, UPT, UR5, 0x4, UPT ;  /* 0x000000040500788c */ /* 0x000fe4000bf06070 */
[C---:B------:R-:W-:Y:S01]  /*0110*/  IMAD R31, R24.reuse, UR5, RZ ;  /* 0x00000005181f7c24 */ /* 0x040fe2000f8e02ff */
[----:B------:R-:W-:Y:S01]  /*0120*/  ULOP3.LUT UR6, UR5, 0x3, URZ, 0xc0, !UPT ;  /* 0x0000000305067892 */ /* 0x000fe2000f8ec0ff */
[----:B------:R-:W1:Y:S03]  /*0130*/  LDCU.64 UR36, c[0x0][0x358] ;  /* 0x00006b00ff2477ac */ /* 0x000e660008000a00 */
[----:B------:R-:W-:Y:S01]  /*0140*/  UISETP.NE.AND UP1, UPT, UR6, URZ, UPT ;  /* 0x000000ff0600728c */ /* 0x000fe2000bf25270 */
[----:B------:R-:W-:Y:S01]  /*0150*/  UMOV UR4, URZ ;  /* 0x000000ff00047c82 */ /* 0x000fe20008000000 */
[----:B------:R-:W-:Y:S01]  /*0160*/  UP2UR UR38, UPR, URZ, 0x1 ;  /* 0x00000001ff267883 */ /* 0x000fe20008000000 */
[----:B0-----:R-:W-:Y:S01]  /*0170*/  IMAD.WIDE R4, R24, 0x30, R4 ;  /* 0x0000003018047825 */ /* 0x001fe200078e0204 */
[----:B-1----:R-:W-:Y:S10]  /*0180*/  BRA.U !UP0, `(.L_x_1) ;  /* 0x0000000508787547 */ /* 0x002ff4000b800000 */
[----:B------:R-:W0:Y:S01]  /*0190*/  LDC.64 R20, c[0x0][0x390] ;  /* 0x0000e400ff147b82 */ /* 0x000e220000000a00 */
[----:B------:R-:W-:Y:S01]  /*01a0*/  ULOP3.LUT UR4, UR5, 0x7ffffffc, URZ, 0xc0, !UPT ;  /* 0x7ffffffc05047892 */ /* 0x000fe2000f8ec0ff */
[----:B------:R-:W-:-:S03]  /*01b0*/  IMAD.MOV.U32 R0, RZ, RZ, R31 ;  /* 0x000000ffff007224 */ /* 0x000fc600078e001f */
[----:B------:R-:W-:-:S12]  /*01c0*/  UIADD3 UR7, UPT, UPT, -UR4, URZ, URZ ;  /* 0x000000ff04077290 */ /* 0x000fd8000fffe1ff */
.L_x_2:
[----:B--2---:R-:W2:Y:S04]  /*01d0*/  LDG.E.64 R16, desc[UR36][R4.64] ;  /* 0x0000002404107981 */ /* 0x004ea8000c1e1b00 */
[----:B------:R-:W3:Y:S04]  /*01e0*/  LDG.E.64 R8, desc[UR36][R4.64+0x10] ;  /* 0x0000102404087981 */ /* 0x000ee8000c1e1b00 */
[----:B------:R-:W4:Y:S01]  /*01f0*/  LDG.E.64 R10, desc[UR36][R4.64+0x8] ;  /* 0x00000824040a7981 */ /* 0x000f22000c1e1b00 */
[----:B0-----:R-:W-:Y:S01]  /*0200*/  IMAD.WIDE R26, R0, 0x4, R20 ;  /* 0x00000004001a7825 */ /* 0x001fe200078e0214 */
[----:B--2---:R-:W-:-:S03]  /*0210*/  SHF.R.U32.HI R12, RZ, 0x2, R17 ;  /* 0x00000002ff0c7819 */ /* 0x004fc60000011611 */
[----:B------:R-:W-:Y:S01]  /*0220*/  VIADD R16, R16, 0x587c5 ;  /* 0x000587c510107836 */ /* 0x000fe20000000000 */
[----:B------:R-:W-:Y:S01]  /*0230*/  LOP3.LUT R12, R12, R17, RZ, 0x3c, !PT ;  /* 0x000000110c0c7212 */ /* 0x000fe200078e3cff */
[----:B---3--:R-:W-:Y:S02]  /*0240*/  IMAD.SHL.U32 R3, R9, 0x10, RZ ;  /* 0x0000001009037824 */ /* 0x008fe400078e00ff */
[----:B------:R-:W-:Y:S01]  /*0250*/  IMAD.MOV.U32 R15, RZ, RZ, R8 ;  /* 0x000000ffff0f7224 */ /* 0x000fe200078e0008 */
[C---:B------:R-:W-:Y:S01]  /*0260*/  SHF.L.U32 R13, R12.reuse, 0x1, RZ ;  /* 0x000000010c0d7819 */ /* 0x040fe200000006ff */
[----:B----4-:R-:W-:Y:S01]  /*0270*/  IMAD.MOV.U32 R17, RZ, RZ, R10 ;  /* 0x000000ffff117224 */ /* 0x010fe200078e000a */
[----:B------:R-:W-:Y:S02]  /*0280*/  MOV R14, R11 ;  /* 0x0000000b000e7202 */ /* 0x000fe40000000f00 */
[----:B------:R-:W-:Y:S01]  /*0290*/  LOP3.LUT R12, R12, R13, R3, 0x96, !PT ;  /* 0x0000000d0c0c7212 */ /* 0x000fe200078e9603 */
[----:B------:R-:W-:Y:S01]  /*02a0*/  HFMA2 R3, -RZ, RZ, 0.1171875, 0 ;  /* 0x2f800000ff037431 */ /* 0x000fe200000001ff */
[----:B------:R-:W-:Y:S02]  /*02b0*/  STG.E.64 desc[UR36][R4.64], R16 ;  /* 0x0000001004007986 */ /* 0x000fe4000c101b24 */
[----:B------:R-:W-:-:S02]  /*02c0*/  LOP3.LUT R13, R12, R9, RZ, 0x3c, !PT ;  /* 0x000000090c0d7212 */ /* 0x000fc400078e3cff */
[----:B------:R0:W-:Y:S03]  /*02d0*/  STG.E.64 desc[UR36][R4.64+0x8], R14 ;  /* 0x0000080e04007986 */ /* 0x0001e6000c101b24 */
[----:B------:R-:W-:-:S05]  /*02e0*/  IMAD.IADD R12, R13, 0x1, R16 ;  /* 0x000000010d0c7824 */ /* 0x000fca00078e0210 */
[----:B------:R-:W-:Y:S01]  /*02f0*/  I2FP.F32.U32 R18, R12 ;  /* 0x0000000c00127245 */ /* 0x000fe20000201000 */
[----:B------:R-:W-:-:S04]  /*0300*/  IMAD.MOV.U32 R12, RZ, RZ, R9 ;  /* 0x000000ffff0c7224 */ /* 0x000fc800078e0009 */
[----:B------:R-:W-:Y:S01]  /*0310*/  FFMA R23, R18, R3, 1.1641532182693481445e-10 ;  /* 0x2f00000012177423 */ /* 0x000fe20000000003 */
[----:B------:R1:W-:Y:S04]  /*0320*/  STG.E.64 desc[UR36][R4.64+0x10], R12 ;  /* 0x0000100c04007986 */ /* 0x0003e8000c101b24 */
[----:B------:R2:W-:Y:S04]  /*0330*/  STG.E desc[UR36][R26.64], R23 ;  /* 0x000000171a007986 */ /* 0x0005e8000c101924 */
[----:B------:R-:W3:Y:S04]  /*0340*/  LDG.E.64 R18, desc[UR36][R4.64] ;  /* 0x0000002404127981 */ /* 0x000ee8000c1e1b00 */
[----:B------:R-:W4:Y:S04]  /*0350*/  LDG.E.64 R8, desc[UR36][R4.64+0x10] ;  /* 0x0000102404087981 */ /* 0x000f28000c1e1b00 */
[----:B------:R-:W5:Y:S01]  /*0360*/  LDG.E.64 R10, desc[UR36][R4.64+0x8] ;  /* 0x00000824040a7981 */ /* 0x000f62000c1e1b00 */
[----:B---3--:R-:W-:Y:S01]  /*0370*/  SHF.R.U32.HI R28, RZ, 0x2, R19 ;  /* 0x00000002ff1c7819 */ /* 0x008fe20000011613 */
[----:B------:R-:W-:-:S03]  /*0380*/  VIADD R18, R18, 0x587c5 ;  /* 0x000587c512127836 */ /* 0x000fc60000000000 */
[----:B------:R-:W-:Y:S01]  /*0390*/  LOP3.LUT R28, R28, R19, RZ, 0x3c, !PT ;  /* 0x000000131c1c7212 */ /* 0x000fe200078e3cff */
[----:B----4-:R-:W-:Y:S01]  /*03a0*/  IMAD.SHL.U32 R19, R9, 0x10, RZ ;  /* 0x0000001009137824 */ /* 0x010fe200078e00ff */
[----:B0-----:R-:W-:Y:S02]  /*03b0*/  MOV R15, R8 ;  /* 0x00000008000f7202 */ /* 0x001fe40000000f00 */
[----:B------:R-:W-:Y:S01]  /*03c0*/  SHF.L.U32 R25, R28, 0x1, RZ ;  /* 0x000000011c197819 */ /* 0x000fe200000006ff */
[----:B-----5:R-:W-:-:S03]  /*03d0*/  IMAD.MOV.U32 R14, RZ, RZ, R11 ;  /* 0x000000ffff0e7224 */ /* 0x020fc600078e000b */
[----:B------:R-:W-:Y:S02]  /*03e0*/  LOP3.LUT R28, R28, R25, R19, 0x96, !PT ;  /* 0x000000191c1c7212 */ /* 0x000fe400078e9613 */
[----:B------:R-:W-:Y:S01]  /*03f0*/  MOV R19, R10 ;  /* 0x0000000a00137202 */ /* 0x000fe20000000f00 */
[----:B------:R0:W-:Y:S01]  /*0400*/  STG.E.64 desc[UR36][R4.64+0x8], R14 ;  /* 0x0000080e04007986 */ /* 0x0001e2000c101b24 */
[----:B-1----:R-:W-:-:S03]  /*0410*/  LOP3.LUT R13, R28, R9, RZ, 0x3c, !PT ;  /* 0x000000091c0d7212 */ /* 0x002fc600078e3cff */
[----:B------:R-:W-:Y:S02]  /*0420*/  STG.E.64 desc[UR36][R4.64], R18 ;  /* 0x0000001204007986 */ /* 0x000fe4000c101b24 */
[----:B------:R-:W-:-:S05]  /*0430*/  IMAD.IADD R12, R13, 0x1, R18 ;  /* 0x000000010d0c7824 */ /* 0x000fca00078e0212 */
[----:B------:R-:W-:Y:S01]  /*0440*/  I2FP.F32.U32 R16, R12 ;  /* 0x0000000c00107245 */ /* 0x000fe20000201000 */
[----:B------:R-:W-:-:S04]  /*0450*/  IMAD.MOV.U32 R12, RZ, RZ, R9 ;  /* 0x000000ffff0c7224 */ /* 0x000fc800078e0009 */
[----:B--2---:R-:W-:Y:S01]  /*0460*/  FFMA R23, R16, R3, 1.1641532182693481445e-10 ;  /* 0x2f00000010177423 */ /* 0x004fe20000000003 */
[----:B------:R1:W-:Y:S04]  /*0470*/  STG.E.64 desc[UR36][R4.64+0x10], R12 ;  /* 0x0000100c04007986 */ /* 0x0003e8000c101b24 */
[----:B------:R2:W-:Y:S04]  /*0480*/  STG.E desc[UR36][R26.64+0x4], R23 ;  /* 0x000004171a007986 */ /* 0x0005e8000c101924 */
[----:B------:R-:W3:Y:S04]  /*0490*/  LDG.E.64 R16, desc[UR36][R4.64] ;  /* 0x0000002404107981 */ /* 0x000ee8000c1e1b00 */
[----:B------:R-:W4:Y:S04]  /*04a0*/  LDG.E.64 R8, desc[UR36][R4.64+0x10] ;  /* 0x0000102404087981 */ /* 0x000f28000c1e1b00 */
[----:B------:R-:W5:Y:S01]  /*04b0*/  LDG.E.64 R10, desc[UR36][R4.64+0x8] ;  /* 0x00000824040a7981 */ /* 0x000f62000c1e1b00 */
[----:B---3--:R-:W-:-:S02]  /*04c0*/  SHF.R.U32.HI R28, RZ, 0x2, R17 ;  /* 0x00000002ff1c7819 */ /* 0x008fc40000011611 */
[----:B------:R-:W-:Y:S02]  /*04d0*/  IADD3 R16, PT, PT, R16, 0x587c5, RZ ;  /* 0x000587c510107810 */ /* 0x000fe40007ffe0ff */
[----:B------:R-:W-:Y:S01]  /*04e0*/  LOP3.LUT R28, R28, R17, RZ, 0x3c, !PT ;  /* 0x000000111c1c7212 */ /* 0x000fe200078e3cff */
[----:B----4-:R-:W-:Y:S02]  /*04f0*/  IMAD.SHL.U32 R17, R9, 0x10, RZ ;  /* 0x0000001009117824 */ /* 0x010fe400078e00ff */
[----:B0-----:R-:W-:Y:S02]  /*0500*/  IMAD.MOV.U32 R15, RZ, RZ, R8 ;  /* 0x000000ffff0f7224 */ /* 0x001fe400078e0008 */
[----:B------:R-:W-:Y:S02]  /*0510*/  IMAD.SHL.U32 R25, R28, 0x2, RZ ;  /* 0x000000021c197824 */ /* 0x000fe400078e00ff */
[----:B-----5:R-:W-:-:S03]  /*0520*/  IMAD.MOV.U32 R14, RZ, RZ, R11 ;  /* 0x000000ffff0e7224 */ /* 0x020fc600078e000b */
[----:B------:R-:W-:Y:S01]  /*0530*/  LOP3.LUT R28, R28, R25, R17, 0x96, !PT ;  /* 0x000000191c1c7212 */ /* 0x000fe200078e9611 */
[----:B------:R-:W-:Y:S01]  /*0540*/  IMAD.MOV.U32 R17, RZ, RZ, R10 ;  /* 0x000000ffff117224 */ /* 0x000fe200078e000a */
[----:B------:R0:W-:Y:S02]  /*0550*/  STG.E.64 desc[UR36][R4.64+0x8], R14 ;  /* 0x0000080e04007986 */ /* 0x0001e4000c101b24 */
[----:B-1----:R-:W-:Y:S02]  /*0560*/  LOP3.LUT R13, R28, R9, RZ, 0x3c, !PT ;  /* 0x000000091c0d7212 */ /* 0x002fe400078e3cff */
[----:B------:R-:W-:Y:S03]  /*0570*/  STG.E.64 desc[UR36][R4.64], R16 ;  /* 0x0000001004007986 */ /* 0x000fe6000c101b24 */
[----:B------:R-:W-:-:S05]  /*0580*/  IMAD.IADD R12, R13, 0x1, R16 ;  /* 0x000000010d0c7824 */ /* 0x000fca00078e0210 */
[----:B------:R-:W-:Y:S02]  /*0590*/  I2FP.F32.U32 R18, R12 ;  /* 0x0000000c00127245 */ /* 0x000fe40000201000 */
[----:B------:R-:W-:-:S03]  /*05a0*/  MOV R12, R9 ;  /* 0x00000009000c7202 */ /* 0x000fc60000000f00 */
[----:B--2---:R-:W-:Y:S02]  /*05b0*/  FFMA R23, R18, R3, 1.1641532182693481445e-10 ;  /* 0x2f00000012177423 */ /* 0x004fe40000000003 */
[----:B------:R1:W-:Y:S04]  /*05c0*/  STG.E.64 desc[UR36][R4.64+0x10], R12 ;  /* 0x0000100c04007986 */ /* 0x0003e8000c101b24 */
[----:B------:R2:W-:Y:S04]  /*05d0*/  STG.E desc[UR36][R26.64+0x8], R23 ;  /* 0x000008171a007986 */ /* 0x0005e8000c101924 */
[----:B------:R-:W3:Y:S04]  /*05e0*/  LDG.E.64 R18, desc[UR36][R4.64] ;  /* 0x0000002404127981 */ /* 0x000ee8000c1e1b00 */
[----:B------:R-:W0:Y:S04]  /*05f0*/  LDG.E.64 R8, desc[UR36][R4.64+0x10] ;  /* 0x0000102404087981 */ /* 0x000e28000c1e1b00 */
[----:B------:R-:W4:Y:S01]  /*0600*/  LDG.E.64 R10, desc[UR36][R4.64+0x8] ;  /* 0x00000824040a7981 */ /* 0x000f22000c1e1b00 */
[----:B------:R-:W-:Y:S01]  /*0610*/  UIADD3 UR7, UPT, UPT, UR7, 0x4, URZ ;  /* 0x0000000407077890 */ /* 0x000fe2000fffe0ff */
[----:B------:R-:W-:-:S03]  /*0620*/  VIADD R0, R0, 0x4 ;  /* 0x0000000400007836 */ /* 0x000fc60000000000 */
[----:B------:R-:W-:Y:S01]  /*0630*/  UISETP.NE.AND UP0, UPT, UR7, URZ, UPT ;  /* 0x000000ff0700728c */ /* 0x000fe2000bf05270 */
[----:B---3--:R-:W-:Y:S01]  /*0640*/  SHF.R.U32.HI R28, RZ, 0x2, R19 ;  /* 0x00000002ff1c7819 */ /* 0x008fe20000011613 */
[----:B------:R-:W-:-:S03]  /*0650*/  VIADD R18, R18, 0x587c5 ;  /* 0x000587c512127836 */ /* 0x000fc60000000000 */
[----:B------:R-:W-:Y:S01]  /*0660*/  LOP3.LUT R28, R28, R19, RZ, 0x3c, !PT ;  /* 0x000000131c1c7212 */ /* 0x000fe200078e3cff */
[----:B0-----:R-:W-:Y:S01]  /*0670*/  IMAD.MOV.U32 R15, RZ, RZ, R8 ;  /* 0x000000ffff0f7224 */ /* 0x001fe200078e0008 */
[----:B------:R-:W-:Y:S02]  /*0680*/  SHF.L.U32 R19, R9, 0x4, RZ ;  /* 0x0000000409137819 */ /* 0x000fe400000006ff */
[----:B----4-:R-:W-:Y:S01]  /*0690*/  MOV R14, R11 ;  /* 0x0000000b000e7202 */ /* 0x010fe20000000f00 */
[----:B------:R-:W-:-:S04]  /*06a0*/  IMAD.SHL.U32 R25, R28, 0x2, RZ ;  /* 0x000000021c197824 */ /* 0x000fc800078e00ff */
[----:B------:R2:W-:Y:S01]  /*06b0*/  STG.E.64 desc[UR36][R4.64+0x8], R14 ;  /* 0x0000080e04007986 */ /* 0x0005e2000c101b24 */
[----:B------:R-:W-:Y:S01]  /*06c0*/  LOP3.LUT R28, R28, R25, R19, 0x96, !PT ;  /* 0x000000191c1c7212 */ /* 0x000fe200078e9613 */
[----:B------:R-:W-:-:S03]  /*06d0*/  IMAD.MOV.U32 R19, RZ, RZ, R10 ;  /* 0x000000ffff137224 */ /* 0x000fc600078e000a */
[----:B-1----:R-:W-:Y:S02]  /*06e0*/  LOP3.LUT R13, R28, R9, RZ, 0x3c, !PT ;  /* 0x000000091c0d7212 */ /* 0x002fe400078e3cff */
[----:B------:R2:W-:Y:S02]  /*06f0*/  STG.E.64 desc[UR36][R4.64], R18 ;  /* 0x0000001204007986 */ /* 0x0005e4000c101b24 */
[----:B------:R-:W-:-:S04]  /*0700*/  IADD3 R12, PT, PT, R13, R18, RZ ;  /* 0x000000120d0c7210 */ /* 0x000fc80007ffe0ff */
[----:B------:R-:W-:Y:S01]  /*0710*/  I2FP.F32.U32 R16, R12 ;  /* 0x0000000c00107245 */ /* 0x000fe20000201000 */
[----:B------:R-:W-:-:S04]  /*0720*/  IMAD.MOV.U32 R12, RZ, RZ, R9 ;  /* 0x000000ffff0c7224 */ /* 0x000fc800078e0009 */
[----:B------:R-:W-:Y:S01]  /*0730*/  FFMA R3, R16, R3, 1.1641532182693481445e-10 ;  /* 0x2f00000010037423 */ /* 0x000fe20000000003 */
[----:B------:R2:W-:Y:S04]  /*0740*/  STG.E.64 desc[UR36][R4.64+0x10], R12 ;  /* 0x0000100c04007986 */ /* 0x0005e8000c101b24 */
[----:B------:R2:W-:Y:S01]  /*0750*/  STG.E desc[UR36][R26.64+0xc], R3 ;  /* 0x00000c031a007986 */ /* 0x0005e2000c101924 */
[----:B------:R-:W-:Y:S05]  /*0760*/  BRA.U UP0, `(.L_x_2) ;  /* 0xfffffff900987547 */ /* 0x000fea000b83ffff */
.L_x_1:
[----:B------:R-:W-:Y:S05]  /*0770*/  BRA.U !UP1, `(.L_x_3) ;  /* 0x0000000509347547 */ /* 0x000fea000b800000 */
[----:B------:R-:W-:Y:S02]  /*0780*/  UISETP.NE.AND UP0, UPT, UR6, 0x1, UPT ;  /* 0x000000010600788c */ /* 0x000fe4000bf05270 */
[----:B------:R-:W-:-:S04]  /*0790*/  ULOP3.LUT UR5, UR5, 0x1, URZ, 0xc0, !UPT ;  /* 0x0000000105057892 */ /* 0x000fc8000f8ec0ff */
[----:B------:R-:W-:-:S03]  /*07a0*/  UISETP.NE.U32.AND UP1, UPT, UR5, 0x1, UPT ;  /* 0x000000010500788c */ /* 0x000fc6000bf25070 */
[----:B------:R-:W-:Y:S08]  /*07b0*/  BRA.U !UP0, `(.L_x_4) ;  /* 0x0000000108bc7547 */ /* 0x000ff0000b800000 */
[----:B------:R-:W3:Y:S01]  /*07c0*/  LDG.E.64 R16, desc[UR36][R4.64] ;  /* 0x0000002404107981 */ /* 0x000ee2000c1e1b00 */
[----:B------:R-:W0:Y:S03]  /*07d0*/  LDC.64 R20, c[0x0][0x390] ;  /* 0x0000e400ff147b82 */ /* 0x000e260000000a00 */
[----:B------:R-:W4:Y:S04]  /*07e0*/  LDG.E.64 R8, desc[UR36][R4.64+0x10] ;  /* 0x0000102404087981 */ /* 0x000f28000c1e1b00 */
[----:B------:R-:W5:Y:S01]  /*07f0*/  LDG.E.64 R10, desc[UR36][R4.64+0x8] ;  /* 0x00000824040a7981 */ /* 0x000f62000c1e1b00 */
[----:B--2---:R-:W-:-:S05]  /*0800*/  IADD3 R15, PT, PT, R31, UR4, RZ ;  /* 0x000000041f0f7c10 */ /* 0x004fca000fffe0ff */
[----:B0-----:R-:W-:Y:S01]  /*0810*/  IMAD.WIDE R20, R15, 0x4, R20 ;  /* 0x000000040f147825 */ /* 0x001fe200078e0214 */
[----:B---3--:R-:W-:-:S03]  /*0820*/  SHF.R.U32.HI R0, RZ, 0x2, R17 ;  /* 0x00000002ff007819 */ /* 0x008fc60000011611 */
[----:B------:R-:W-:Y:S01]  /*0830*/  VIADD R16, R16, 0x587c5 ;  /* 0x000587c510107836 */ /* 0x000fe20000000000 */
[----:B------:R-:W-:Y:S02]  /*0840*/  LOP3.LUT R0, R0, R17, RZ, 0x3c, !PT ;  /* 0x0000001100007212 */ /* 0x000fe400078e3cff */
[----:B----4-:R-:W-:Y:S02]  /*0850*/  SHF.L.U32 R3, R9, 0x4, RZ ;  /* 0x0000000409037819 */ /* 0x010fe400000006ff */
[----:B------:R-:W-:Y:S01]  /*0860*/  MOV R15, R8 ;  /* 0x00000008000f7202 */ /* 0x000fe20000000f00 */
[----:B------:R-:W-:Y:S01]  /*0870*/  IMAD.SHL.U32 R12, R0, 0x2, RZ ;  /* 0x00000002000c7824 */ /* 0x000fe200078e00ff */
[----:B-----5:R-:W-:Y:S01]  /*0880*/  MOV R17, R10 ;  /* 0x0000000a00117202 */ /* 0x020fe20000000f00 */
[----:B------:R-:W-:-:S03]  /*0890*/  IMAD.MOV.U32 R14, RZ, RZ, R11 ;  /* 0x000000ffff0e7224 */ /* 0x000fc600078e000b */
[----:B------:R-:W-:Y:S01]  /*08a0*/  LOP3.LUT R12, R0, R12, R3, 0x96, !PT ;  /* 0x0000000c000c7212 */ /* 0x000fe200078e9603 */
[----:B------:R-:W-:Y:S01]  /*08b0*/  IMAD.MOV.U32 R0, RZ, RZ, 0x2f800000 ;  /* 0x2f800000ff007424 */ /* 0x000fe200078e00ff */
[----:B------:R-:W-:Y:S02]  /*08c0*/  STG.E.64 desc[UR36][R4.64+0x8], R14 ;  /* 0x0000080e04007986 */ /* 0x000fe4000c101b24 */
[----:B------:R-:W-:Y:S01]  /*08d0*/  LOP3.LUT R13, R12, R9, RZ, 0x3c, !PT ;  /* 0x000000090c0d7212 */ /* 0x000fe200078e3cff */
[----:B------:R-:W-:Y:S01]  /*08e0*/  IMAD.MOV.U32 R12, RZ, RZ, R9 ;  /* 0x000000ffff0c7224 */ /* 0x000fe200078e0009 */
[----:B------:R-:W-:Y:S03]  /*08f0*/  STG.E.64 desc[UR36][R4.64], R16 ;  /* 0x0000001004007986 */ /* 0x000fe6000c101b24 */
[----:B------:R-:W-:Y:S01]  /*0900*/  IMAD.IADD R3, R13, 0x1, R16 ;  /* 0x000000010d037824 */ /* 0x000fe200078e0210 */
[----:B------:R0:W-:Y:S04]  /*0910*/  STG.E.64 desc[UR36][R4.64+0x10], R12 ;  /* 0x0000100c04007986 */ /* 0x0001e8000c101b24 */
[----:B------:R-:W-:-:S05]  /*0920*/  I2FP.F32.U32 R3, R3 ;  /* 0x0000000300037245 */ /* 0x000fca0000201000 */
[----:B------:R-:W-:-:S05]  /*0930*/  FFMA R3, R3, R0, 1.1641532182693481445e-10 ;  /* 0x2f00000003037423 */ /* 0x000fca0000000000 */
[----:B------:R1:W-:Y:S04]  /*0940*/  STG.E desc[UR36][R20.64], R3 ;  /* 0x0000000314007986 */ /* 0x0003e8000c101924 */
[----:B------:R-:W2:Y:S04]  /*0950*/  LDG.E.64 R18, desc[UR36][R4.64] ;  /* 0x0000002404127981 */ /* 0x000ea8000c1e1b00 */
[----:B------:R-:W3:Y:S04]  /*0960*/  LDG.E.64 R8, desc[UR36][R4.64+0x10] ;  /* 0x0000102404087981 */ /* 0x000ee8000c1e1b00 */
[----:B------:R-:W4:Y:S01]  /*0970*/  LDG.E.64 R10, desc[UR36][R4.64+0x8] ;  /* 0x00000824040a7981 */ /* 0x000f22000c1e1b00 */
[----:B------:R-:W-:Y:S01]  /*0980*/  UIADD3 UR4, UPT, UPT, UR4, 0x2, URZ ;  /* 0x0000000204047890 */ /* 0x000fe2000fffe0ff */
[----:B--2---:R-:W-:-:S02]  /*0990*/  SHF.R.U32.HI R26, RZ, 0x2, R19 ;  /* 0x00000002ff1a7819 */ /* 0x004fc40000011613 */
[----:B------:R-:W-:Y:S02]  /*09a0*/  IADD3 R18, PT, PT, R18, 0x587c5, RZ ;  /* 0x000587c512127810 */ /* 0x000fe40007ffe0ff */
[----:B------:R-:W-:Y:S01]  /*09b0*/  LOP3.LUT R26, R26, R19, RZ, 0x3c, !PT ;  /* 0x000000131a1a7212 */ /* 0x000fe200078e3cff */
[----:B---3--:R-:W-:Y:S01]  /*09c0*/  IMAD.SHL.U32 R19, R9, 0x10, RZ ;  /* 0x0000001009137824 */ /* 0x008fe200078e00ff */
[----:B0-----:R-:W-:Y:S01]  /*09d0*/  MOV R12, R9 ;  /* 0x00000009000c7202 */ /* 0x001fe20000000f00 */
[----:B------:R-:W-:Y:S02]  /*09e0*/  IMAD.MOV.U32 R15, RZ, RZ, R8 ;  /* 0x000000ffff0f7224 */ /* 0x000fe400078e0008 */
[----:B------:R-:W-:Y:S02]  /*09f0*/  IMAD.SHL.U32 R23, R26, 0x2, RZ ;  /* 0x000000021a177824 */ /* 0x000fe400078e00ff */
[----:B----4-:R-:W-:-:S03]  /*0a00*/  IMAD.MOV.U32 R14, RZ, RZ, R11 ;  /* 0x000000ffff0e7224 */ /* 0x010fc600078e000b */
[----:B------:R-:W-:Y:S01]  /*0a10*/  LOP3.LUT R26, R26, R23, R19, 0x96, !PT ;  /* 0x000000171a1a7212 */ /* 0x000fe200078e9613 */
[----:B------:R-:W-:Y:S01]  /*0a20*/  IMAD.MOV.U32 R19, RZ, RZ, R10 ;  /* 0x000000ffff137224 */ /* 0x000fe200078e000a */
[----:B------:R0:W-:Y:S02]  /*0a30*/  STG.E.64 desc[UR36][R4.64+0x8], R14 ;  /* 0x0000080e04007986 */ /* 0x0001e4000c101b24 */
[----:B------:R-:W-:Y:S02]  /*0a40*/  LOP3.LUT R13, R26, R9, RZ, 0x3c, !PT ;  /* 0x000000091a0d7212 */ /* 0x000fe400078e3cff */
[----:B------:R0:W-:Y:S03]  /*0a50*/  STG.E.64 desc[UR36][R4.64], R18 ;  /* 0x0000001204007986 */ /* 0x0001e6000c101b24 */
[----:B-1----:R-:W-:Y:S01]  /*0a60*/  IMAD.IADD R3, R13, 0x1, R18 ;  /* 0x000000010d037824 */ /* 0x002fe200078e0212 */
[----:B------:R0:W-:Y:S04]  /*0a70*/  STG.E.64 desc[UR36][R4.64+0x10], R12 ;  /* 0x0000100c04007986 */ /* 0x0001e8000c101b24 */
[----:B------:R-:W-:-:S05]  /*0a80*/  I2FP.F32.U32 R3, R3 ;  /* 0x0000000300037245 */ /* 0x000fca0000201000 */
[----:B------:R-:W-:-:S05]  /*0a90*/  FFMA R3, R3, R0, 1.1641532182693481445e-10 ;  /* 0x2f00000003037423 */ /* 0x000fca0000000000 */
[----:B------:R0:W-:Y:S02]  /*0aa0*/  STG.E desc[UR36][R20.64+0x4], R3 ;  /* 0x0000040314007986 */ /* 0x0001e4000c101924 */
.L_x_4:
[----:B------:R-:W-:Y:S05]  /*0ab0*/  BRA.U UP1, `(.L_x_3) ;  /* 0x0000000101647547 */ /* 0x000fea000b800000 */
[----:B0-2---:R-:W2:Y:S01]  /*0ac0*/  LDG.E.64 R14, desc[UR36][R4.64] ;  /* 0x00000024040e7981 */ /* 0x005ea2000c1e1b00 */
[----:B------:R-:W0:Y:S03]  /*0ad0*/  LDC.64 R12, c[0x0][0x390] ;  /* 0x0000e400ff0c7b82 */ /* 0x000e260000000a00 */
[----:B------:R-:W3:Y:S04]  /*0ae0*/  LDG.E.64 R8, desc[UR36][R4.64+0x10] ;  /* 0x0000102404087981 */ /* 0x000ee8000c1e1b00 */
[----:B------:R-:W4:Y:S01]  /*0af0*/  LDG.E.64 R10, desc[UR36][R4.64+0x8] ;  /* 0x00000824040a7981 */ /* 0x000f22000c1e1b00 */
[----:B------:R-:W-:-:S04]  /*0b00*/  VIADD R21, R31, UR4 ;  /* 0x000000041f157c36 */ /* 0x000fc80008000000 */
[----:B0-----:R-:W-:Y:S01]  /*0b10*/  IMAD.WIDE R12, R21, 0x4, R12 ;  /* 0x00000004150c7825 */ /* 0x001fe200078e020c */
[----:B--2---:R-:W-:-:S03]  /*0b20*/  SHF.R.U32.HI R0, RZ, 0x2, R15 ;  /* 0x00000002ff007819 */ /* 0x004fc6000001160f */
[----:B------:R-:W-:Y:S01]  /*0b30*/  VIADD R14, R14, 0x587c5 ;  /* 0x000587c50e0e7836 */ /* 0x000fe20000000000 */
[----:B------:R-:W-:Y:S01]  /*0b40*/  LOP3.LUT R0, R0, R15, RZ, 0x3c, !PT ;  /* 0x0000000f00007212 */ /* 0x000fe200078e3cff */
[----:B---3--:R-:W-:Y:S01]  /*0b50*/  IMAD.MOV.U32 R18, RZ, RZ, R9 ;  /* 0x000000ffff127224 */ /* 0x008fe200078e0009 */
[----:B------:R-:W-:Y:S02]  /*0b60*/  SHF.L.U32 R3, R9, 0x4, RZ ;  /* 0x0000000409037819 */ /* 0x000fe400000006ff */
[----:B------:R-:W-:Y:S01]  /*0b70*/  MOV R17, R8 ;  /* 0x0000000800117202 */ /* 0x000fe20000000f00 */
[----:B------:R-:W-:Y:S02]  /*0b80*/  IMAD.SHL.U32 R15, R0, 0x2, RZ ;  /* 0x00000002000f7824 */ /* 0x000fe400078e00ff */
[----:B----4-:R-:W-:-:S03]  /*0b90*/  IMAD.MOV.U32 R16, RZ, RZ, R11 ;  /* 0x000000ffff107224 */ /* 0x010fc600078e000b */
[----:B------:R-:W-:Y:S01]  /*0ba0*/  LOP3.LUT R0, R0, R15, R3, 0x96, !PT ;  /* 0x0000000f00007212 */ /* 0x000fe200078e9603 */
[----:B------:R-:W-:Y:S01]  /*0bb0*/  IMAD.MOV.U32 R3, RZ, RZ, 0x2f800000 ;  /* 0x2f800000ff037424 */ /* 0x000fe200078e00ff */
[----:B------:R-:W-:Y:S01]  /*0bc0*/  MOV R15, R10 ;  /* 0x0000000a000f7202 */ /* 0x000fe20000000f00 */
[----:B------:R1:W-:Y:S01]  /*0bd0*/  STG.E.64 desc[UR36][R4.64+0x8], R16 ;  /* 0x0000081004007986 */ /* 0x0003e2000c101b24 */
[----:B------:R-:W-:-:S03]  /*0be0*/  LOP3.LUT R19, R0, R9, RZ, 0x3c, !PT ;  /* 0x0000000900137212 */ /* 0x000fc600078e3cff */
[----:B------:R1:W-:Y:S01]  /*0bf0*/  STG.E.64 desc[UR36][R4.64], R14 ;  /* 0x0000000e04007986 */ /* 0x0003e2000c101b24 */
[----:B------:R-:W-:-:S03]  /*0c00*/  IADD3 R0, PT, PT, R19, R14, RZ ;  /* 0x0000000e13007210 */ /* 0x000fc60007ffe0ff */
[----:B------:R1:W-:Y:S01]  /*0c10*/  STG.E.64 desc[UR36][R4.64+0x10], R18 ;  /* 0x0000101204007986 */ /* 0x0003e2000c101b24 */
[----:B------:R-:W-:-:S05]  /*0c20*/  I2FP.F32.U32 R0, R0 ;  /* 0x0000000000007245 */ /* 0x000fca0000201000 */
[----:B------:R-:W-:-:S05]  /*0c30*/  FFMA R3, R0, R3, 1.1641532182693481445e-10 ;  /* 0x2f00000000037423 */ /* 0x000fca0000000003 */
[----:B------:R1:W-:Y:S02]  /*0c40*/  STG.E desc[UR36][R12.64], R3 ;  /* 0x000000030c007986 */ /* 0x0003e4000c101924 */
.L_x_3:
[----:B------:R-:W3:Y:S01]  /*0c50*/  LDCU UR4, c[0x0][0x380] ;  /* 0x00007000ff0477ac */ /* 0x000ee20008000800 */
[----:B012---:R-:W-:Y:S01]  /*0c60*/  IMAD.MOV.U32 R12, RZ, RZ, 0x1 ;  /* 0x00000001ff0c7424 */ /* 0x007fe200078e00ff */
[----:B------:R-:W-:Y:S01]  /*0c70*/  MOV R13, 0xffffffff ;  /* 0xffffffff000d7802 */ /* 0x000fe20000000f00 */
[----:B------:R-:W-:Y:S01]  /*0c80*/  VIADD R3, R6, -UR8 ;  /* 0x8000000806037c36 */ /* 0x000fe20008000000 */
[----:B------:R-:W-:Y:S01]  /*0c90*/  MOV R8, 0x0 ;  /* 0x0000000000087802 */ /* 0x000fe20000000f00 */
[----:B------:R-:W-:Y:S01]  /*0ca0*/  HFMA2 R27, -RZ, RZ, 0, 5.9604644775390625e-08 ;  /* 0x00000001ff1b7431 */ /* 0x000fe200000001ff */
[----:B------:R-:W0:Y:S01]  /*0cb0*/  LDCU UR39, c[0x0][0x380] ;  /* 0x00007000ff2777ac */ /* 0x000e220008000800 */
[----:B------:R1:W-:Y:S03]  /*0cc0*/  STL.64 [R1], R12 ;  /* 0x0000000c01007387 */ /* 0x0003e60000100a00 */
[----:B------:R-:W2:Y:S01]  /*0cd0*/  LDC.64 R8, c[0x4][R8] ;  /* 0x0100000008087b82 */ /* 0x000ea20000000a00 */
[----:B------:R-:W4:Y:S01]  /*0ce0*/  LDCU UR40, c[0x0][0x39c] ;  /* 0x00007380ff2877ac */ /* 0x000f220008000800 */
[----:B---3--:R-:W3:Y:S01]  /*0cf0*/  F2F.F64.F32 R10, UR4 ;  /* 0x00000004000a7d10 */ /* 0x008ee20008201800 */
[----:B------:R-:W5:Y:S01]  /*0d00*/  LDCU.64 UR4, c[0x4][0x48] ;  /* 0x01000900ff0477ac */ /* 0x000f620008000a00 */
[----:B---3--:R1:W-:Y:S01]  /*0d10*/  STL.64 [R3], R10 ;  /* 0x0000000a03007387 */ /* 0x0083e20000100a00 */
[----:B-----5:R-:W-:-:S02]  /*0d20*/  IMAD.U32 R4, RZ, RZ, UR4 ;  /* 0x00000004ff047e24 */ /* 0x020fc4000f8e00ff */
[----:B0---4-:R-:W-:-:S07]  /*0d30*/  IMAD.U32 R5, RZ, RZ, UR5 ;  /* 0x00000005ff057e24 */ /* 0x011fce000f8e00ff */
[----:B------:R-:W-:-:S07]  /*0d40*/  LEPC R20, `(.L_x_5) ;  /* 0x000000001014794e */ /* 0x000fce0000000000 */
[----:B-12---:R-:W-:Y:S05]  /*0d50*/  CALL.ABS.NOINC R8 ;  /* 0x0000000008007343 */ /* 0x006fea0003c00000 */
.L_x_5:
[----:B------:R-:W-:Y:S01]  /*0d60*/  UISETP.NE.AND UP0, UPT, UR38, URZ, UPT ;  /* 0x000000ff2600728c */ /* 0x000fe2000bf05270 */
[----:B------:R-:W-:Y:S01]  /*0d70*/  IMAD.MOV.U32 R16, RZ, RZ, RZ ;  /* 0x000000ffff107224 */ /* 0x000fe200078e00ff */
[----:B------:R-:W-:Y:S01]  /*0d80*/  MOV R26, RZ ;  /* 0x000000ff001a7202 */ /* 0x000fe20000000f00 */
[----:B------:R-:W-:-:S06]  /*0d90*/  IMAD.MOV.U32 R25, RZ, RZ, RZ ;  /* 0x000000ffff197224 */ /* 0x000fcc00078e00ff */
[----:B------:R-:W-:Y:S05]  /*0da0*/  BRA.U !UP0, `(.L_x_6) ;  /* 0x0000000d08047547 */ /* 0x000fea000b800000 */
[----:B------:R-:W-:Y:S01]  /*0db0*/  HFMA2 R25, -RZ, RZ, 0, 0 ;  /* 0x00000000ff197431 */ /* 0x000fe200000001ff */
[----:B------:R-:W-:Y:S01]  /*0dc0*/  BSSY.RECONVERGENT B6, `(.L_x_7) ;  /* 0x00000be000067945 */ /* 0x000fe20003800200 */
[----:B------:R-:W-:Y:S02]  /*0dd0*/  IMAD.MOV.U32 R16, RZ, RZ, RZ ;  /* 0x000000ffff107224 */ /* 0x000fe400078e00ff */
[----:B------:R-:W-:Y:S02]  /*0de0*/  IMAD.MOV.U32 R27, RZ, RZ, 0x1 ;  /* 0x00000001ff1b7424 */ /* 0x000fe400078e00ff */
[----:B------:R-:W-:-:S07]  /*0df0*/  IMAD.MOV.U32 R26, RZ, RZ, RZ ;  /* 0x000000ffff1a7224 */ /* 0x000fce00078e00ff */
.L_x_16:
[----:B------:R-:W0:Y:S02]  /*0e00*/  LDC.64 R32, c[0x0][0x390] ;  /* 0x0000e400ff207b82 */ /* 0x000e240000000a00 */
[----:B0-----:R-:W-:-:S05]  /*0e10*/  IMAD.WIDE R32, R31, 0x4, R32 ;  /* 0x000000041f207825 */ /* 0x001fca00078e0220 */
[----:B------:R-:W2:Y:S01]  /*0e20*/  LDG.E R0, desc[UR36][R32.64] ;  /* 0x0000002420007981 */ /* 0x000ea2000c1e1900 */
[----:B------:R-:W0:Y:S01]  /*0e30*/  LDCU UR4, c[0x0][0x2f8] ;  /* 0x00005f00ff0477ac */ /* 0x000e220008000800 */
[----:B------:R-:W-:Y:S02]  /*0e40*/  IADD3 R30, P0, PT, R22, 0x10, RZ ;  /* 0x00000010161e7810 */ /* 0x000fe40007f1e0ff */
[----:B------:R-:W-:Y:S02]  /*0e50*/  MOV R8, 0x0 ;  /* 0x0000000000087802 */ /* 0x000fe40000000f00 */
[----:B------:R-:W-:Y:S02]  /*0e60*/  IADD3.X R29, PT, PT, RZ, R2, RZ, P0, !PT ;  /* 0x00000002ff1d7210 */ /* 0x000fe400007fe4ff */
[----:B------:R-:W-:Y:S02]  /*0e70*/  MOV R6, R30 ;  /* 0x0000001e00067202 */ /* 0x000fe40000000f00 */
[----:B------:R-:W1:Y:S01]  /*0e80*/  LDC.64 R8, c[0x4][R8] ;  /* 0x0100000008087b82 */ /* 0x000e620000000a00 */
[----:B------:R-:W-:-:S02]  /*0e90*/  IMAD.MOV.U32 R7, RZ, RZ, R29 ;  /* 0x000000ffff077224 */ /* 0x000fc400078e001d */
[----:B0-----:R-:W-:Y:S01]  /*0ea0*/  VIADD R3, R30, -UR4 ;  /* 0x800000041e037c36 */ /* 0x001fe20008000000 */
[----:B------:R-:W0:Y:S04]  /*0eb0*/  LDCU.64 UR4, c[0x4][0x50] ;  /* 0x01000a00ff0477ac */ /* 0x000e280008000a00 */
[----:B------:R3:W-:Y:S04]  /*0ec0*/  STL.128 [R3], R24 ;  /* 0x0000001803007387 */ /* 0x0007e80000100c00 */
[----:B------:R3:W-:Y:S01]  /*0ed0*/  STL [R3+0x10], R16 ;  /* 0x0000101003007387 */ /* 0x0007e20000100800 */
[----:B0-----:R-:W-:-:S02]  /*0ee0*/  IMAD.U32 R4, RZ, RZ, UR4 ;  /* 0x00000004ff047e24 */ /* 0x001fc4000f8e00ff */
[----:B------:R-:W-:Y:S01]  /*0ef0*/  IMAD.U32 R5, RZ, RZ, UR5 ;  /* 0x00000005ff057e24 */ /* 0x000fe2000f8e00ff */
[----:B--2---:R-:W0:Y:S02]  /*0f00*/  F2F.F64.F32 R10, R0 ;  /* 0x00000000000a7310 */ /* 0x004e240000201800 */
[----:B01----:R3:W-:Y:S04]  /*0f10*/  STL.64 [R3+0x18], R10 ;  /* 0x0000180a03007387 */ /* 0x0037e80000100a00 */
[----:B------:R-:W-:-:S07]  /*0f20*/  LEPC R20, `(.L_x_8) ;  /* 0x000000001014794e */ /* 0x000fce0000000000 */
[----:B---3--:R-:W-:Y:S05]  /*0f30*/  CALL.ABS.NOINC R8 ;  /* 0x0000000008007343 */ /* 0x008fea0003c00000 */
.L_x_8:
[----:B------:R-:W2:Y:S02]  /*0f40*/  LDG.E R10, desc[UR36][R32.64] ;  /* 0x00000024200a7981 */ /* 0x000ea4000c1e1900 */
[----:B--2---:R-:W-:-:S04]  /*0f50*/  FSETP.GE.AND P0, PT, R10, UR39, PT ;  /* 0x000000270a007c0b */ /* 0x004fc8000bf06000 */
[----:B------:R-:W-:-:S05]  /*0f60*/  SEL R0, RZ, 0x1, P0 ;  /* 0x00000001ff007807 */ /* 0x000fca0000000000 */
[----:B------:R-:W-:Y:S01]  /*0f70*/  IMAD R3, R0, 0x4, R1 ;  /* 0x0000000400037824 */ /* 0x000fe200078e0201 */
[----:B------:R-:W-:-:S05]  /*0f80*/  SEL R0, RZ, 0x1, !P0 ;  /* 0x00000001ff007807 */ /* 0x000fca0004000000 */
[----:B------:R-:W2:Y:S01]  /*0f90*/  LDL R3, [R3] ;  /* 0x0000000003037983 */ /* 0x000ea20000100800 */
[----:B------:R-:W-:-:S06]  /*0fa0*/  LEA R0, R0, R1, 0x2 ;  /* 0x0000000100007211 */ /* 0x000fcc00078e10ff */
[----:B------:R-:W3:Y:S01]  /*0fb0*/  LDL R0, [R0] ;  /* 0x0000000000007983 */ /* 0x000ee20000100800 */
[----:B------:R-:W0:Y:S01]  /*0fc0*/  LDCU UR4, c[0x0][0x2f8] ;  /* 0x00005f00ff0477ac */ /* 0x000e220008000800 */
[----:B------:R-:W1:Y:S01]  /*0fd0*/  F2F.F64.F32 R10, R10 ;  /* 0x0000000a000a7310 */ /* 0x000e620000201800 */
[----:B------:R-:W-:Y:S01]  /*0fe0*/  VIADD R23, R22, 0x10 ;  /* 0x0000001016177836 */ /* 0x000fe20000000000 */
[----:B------:R-:W-:Y:S01]  /*0ff0*/  MOV R28, 0x0 ;  /* 0x00000000001c7802 */ /* 0x000fe20000000f00 */
[----:B------:R-:W-:Y:S01]  /*1000*/  IMAD.MOV.U32 R7, RZ, RZ, R29 ;  /* 0x000000ffff077224 */ /* 0x000fe200078e001d */
[----:B------:R-:W-:Y:S02]  /*1010*/  MOV R6, R30 ;  /* 0x0000001e00067202 */ /* 0x000fe40000000f00 */
[----:B------:R4:W2:Y:S01]  /*1020*/  LDC.64 R8, c[0x4][R28] ;  /* 0x010000001c087b82 */ /* 0x0008a20000000a00 */
[----:B0-----:R-:W-:Y:S01]  /*1030*/  VIADD R23, R23, -UR4 ;  /* 0x8000000417177c36 */ /* 0x001fe20008000000 */
[----:B------:R-:W0:Y:S04]  /*1040*/  LDCU.64 UR4, c[0x4][0x58] ;  /* 0x01000b00ff0477ac */ /* 0x000e280008000a00 */
[----:B-1----:R4:W-:Y:S01]  /*1050*/  STL.64 [R23+0x18], R10 ;  /* 0x0000180a17007387 */ /* 0x0029e20000100a00 */
[----:B0-----:R-:W-:-:S02]  /*1060*/  IMAD.U32 R4, RZ, RZ, UR4 ;  /* 0x00000004ff047e24 */ /* 0x001fc4000f8e00ff */
[----:B------:R-:W-:Y:S01]  /*1070*/  IMAD.U32 R5, RZ, RZ, UR5 ;  /* 0x00000005ff057e24 */ /* 0x000fe2000f8e00ff */
[----:B--2---:R-:W-:-:S05]  /*1080*/  VIADDMNMX R18, R3, R16, RZ, !PT ;  /* 0x0000001003127246 */ /* 0x004fca00078001ff */
[----:B------:R-:W-:Y:S01]  /*1090*/  IMAD R16, R18, UR40, RZ ;  /* 0x0000002812107c24 */ /* 0x000fe2000f8e02ff */
[----:B------:R4:W-:Y:S01]  /*10a0*/  STL [R23+0x10], R18 ;  /* 0x0000101217007387 */ /* 0x0009e20000100800 */
[----:B---3--:R-:W-:-:S03]  /*10b0*/  IMAD R26, R0, R27, R26 ;  /* 0x0000001b001a7224 */ /* 0x008fc600078e021a */
[----:B------:R-:W-:-:S05]  /*10c0*/  IADD3 R27, PT, PT, R16, 0x1, RZ ;  /* 0x00000001101b7810 */ /* 0x000fca0007ffe0ff */
[----:B------:R4:W-:Y:S02]  /*10d0*/  STL.128 [R23], R24 ;  /* 0x0000001817007387 */ /* 0x0009e40000100c00 */
[----:B------:R-:W-:-:S07]  /*10e0*/  LEPC R20, `(.L_x_9) ;  /* 0x000000001014794e */ /* 0x000fce0000000000 */
[----:B----4-:R-:W-:Y:S05]  /*10f0*/  CALL.ABS.NOINC R8 ;  /* 0x0000000008007343 */ /* 0x010fea0003c00000 */
.L_x_9:
[----:B------:R-:W2:Y:S01]  /*1100*/  LDG.E R14, desc[UR36][R32.64+0x4] ;  /* 0x00000424200e7981 */ /* 0x000ea2000c1e1900 */
[----:B------:R-:W-:Y:S01]  /*1110*/  VIADD R11, R16, 0x1 ;  /* 0x00000001100b7836 */ /* 0x000fe20000000000 */
[----:B------:R-:W-:Y:S01]  /*1120*/  IADD3 R9, PT, PT, R25, 0x1, RZ ;  /* 0x0000000119097810 */ /* 0x000fe20007ffe0ff */
[----:B------:R-:W-:Y:S01]  /*1130*/  IMAD.MOV.U32 R8, RZ, RZ, R24 ;  /* 0x000000ffff087224 */ /* 0x000fe200078e0018 */
[----:B------:R0:W-:Y:S01]  /*1140*/  STL [R23+0x10], R18 ;  /* 0x0000101217007387 */ /* 0x0001e20000100800 */
[----:B------:R-:W-:Y:S01]  /*1150*/  IMAD.MOV.U32 R10, RZ, RZ, R26 ;  /* 0x000000ffff0a7224 */ /* 0x000fe200078e001a */
[----:B------:R0:W1:Y:S01]  /*1160*/  LDC.64 R12, c[0x4][R28] ;  /* 0x010000001c0c7b82 */ /* 0x0000620000000a00 */
[----:B------:R-:W3:Y:S01]  /*1170*/  LDCU.64 UR4, c[0x4][0x50] ;  /* 0x01000a00ff0477ac */ /* 0x000ee20008000a00 */
[----:B------:R-:W-:Y:S01]  /*1180*/  IMAD.MOV.U32 R6, RZ, RZ, R30 ;  /* 0x000000ffff067224 */ /* 0x000fe200078e001e */
[----:B------:R-:W-:Y:S01]  /*1190*/  MOV R7, R29 ;  /* 0x0000001d00077202 */ /* 0x000fe20000000f00 */
[----:B------:R0:W-:Y:S01]  /*11a0*/  STL.128 [R23], R8 ;  /* 0x0000000817007387 */ /* 0x0001e20000100c00 */
[----:B---3--:R-:W-:Y:S01]  /*11b0*/  MOV R4, UR4 ;  /* 0x0000000400047c02 */ /* 0x008fe20008000f00 */
[----:B------:R-:W-:Y:S01]  /*11c0*/  IMAD.U32 R5, RZ, RZ, UR5 ;  /* 0x00000005ff057e24 */ /* 0x000fe2000f8e00ff */
[----:B--2---:R-:W2:Y:S02]  /*11d0*/  F2F.F64.F32 R14, R14 ;  /* 0x0000000e000e7310 */ /* 0x004ea40000201800 */
[----:B-12---:R0:W-:Y:S04]  /*11e0*/  STL.64 [R23+0x18], R14 ;  /* 0x0000180e17007387 */ /* 0x0061e80000100a00 */
[----:B------:R-:W-:-:S07]  /*11f0*/  LEPC R20, `(.L_x_10) ;  /* 0x000000001014794e */ /* 0x000fce0000000000 */
[----:B0-----:R-:W-:Y:S05]  /*1200*/  CALL.ABS.NOINC R12 ;  /* 0x000000000c007343 */ /* 0x001fea0003c00000 */
.L_x_10:
[----:B------:R-:W2:Y:S01]  /*1210*/  LDG.E R10, desc[UR36][R32.64+0x4] ;  /* 0x00000424200a7981 */ /* 0x000ea2000c1e1900 */
[----:B------:R-:W-:Y:S01]  /*1220*/  VIADD R17, R25, 0x1 ;  /* 0x0000000119117836 */ /* 0x000fe20000000000 */
[----:B------:R-:W0:Y:S01]  /*1230*/  LDCU.64 UR4, c[0x4][0x58] ;  /* 0x01000b00ff0477ac */ /* 0x000e220008000a00 */
[----:B--2---:R-:W-:-:S04]  /*1240*/  FSETP.GE.AND P0, PT, R10, UR39, PT ;  /* 0x000000270a007c0b */ /* 0x004fc8000bf06000 */
[----:B------:R-:W-:Y:S02]  /*1250*/  SEL R4, RZ, 0x1, P0 ;  /* 0x00000001ff047807 */ /* 0x000fe40000000000 */
[----:B------:R-:W-:-:S03]  /*1260*/  SEL R0, RZ, 0x1, !P0 ;  /* 0x00000001ff007807 */ /* 0x000fc60004000000 */
[--C-:B------:R-:W-:Y:S02]  /*1270*/  IMAD R4, R4, 0x4, R1.reuse ;  /* 0x0000000404047824 */ /* 0x100fe400078e0201 */
[----:B------:R-:W-:-:S03]  /*1280*/  IMAD R0, R0, 0x4, R1 ;  /* 0x0000000400007824 */ /* 0x000fc600078e0201 */
[----:B------:R0:W2:Y:S04]  /*1290*/  LDL R5, [R4] ;  /* 0x0000000004057983 */ /* 0x0000a80000100800 */
[----:B------:R-:W3:Y:S01]  /*12a0*/  LDL R3, [R0] ;  /* 0x0000000000037983 */ /* 0x000ee20000100800 */
[----:B------:R-:W1:Y:S01]  /*12b0*/  F2F.F64.F32 R10, R10 ;  /* 0x0000000a000a7310 */ /* 0x000e620000201800 */
[----:B------:R4:W2:Y:S01]  /*12c0*/  LDC.64 R8, c[0x4][R28] ;  /* 0x010000001c087b82 */ /* 0x0008a20000000a00 */
[----:B------:R-:W-:Y:S01]  /*12d0*/  MOV R6, R30 ;  /* 0x0000001e00067202 */ /* 0x000fe20000000f00 */
[----:B0-----:R-:W-:Y:S02]  /*12e0*/  IMAD.U32 R4, RZ, RZ, UR4 ;  /* 0x00000004ff047e24 */ /* 0x001fe4000f8e00ff */
[----:B------:R-:W-:Y:S01]  /*12f0*/  IMAD.MOV.U32 R7, RZ, RZ, R29 ;  /* 0x000000ffff077224 */ /* 0x000fe200078e001d */
[----:B-1----:R4:W-:Y:S01]  /*1300*/  STL.64 [R23+0x18], R10 ;  /* 0x0000180a17007387 */ /* 0x0029e20000100a00 */
[----:B--2---:R-:W-:Y:S01]  /*1310*/  VIADDMNMX R34, R5, R18, RZ, !PT ;  /* 0x0000001205227246 */ /* 0x004fe200078001ff */
[----:B------:R-:W-:-:S02]  /*1320*/  IMAD.U32 R5, RZ, RZ, UR5 ;  /* 0x00000005ff057e24 */ /* 0x000fc4000f8e00ff */
[----:B---3--:R-:W-:Y:S02]  /*1330*/  IMAD R3, R16, R3, R3 ;  /* 0x0000000310037224 */ /* 0x008fe400078e0203 */
[----:B------:R4:W-:Y:S01]  /*1340*/  STL [R23+0x10], R34 ;  /* 0x0000102217007387 */ /* 0x0009e20000100800 */
[----:B------:R-:W-:Y:S02]  /*1350*/  IMAD R27, R34, UR40, RZ ;  /* 0x00000028221b7c24 */ /* 0x000fe4000f8e02ff */
[----:B------:R-:W-:Y:S01]  /*1360*/  IMAD.MOV.U32 R16, RZ, RZ, R24 ;  /* 0x000000ffff107224 */ /* 0x000fe200078e0018 */
[----:B------:R-:W-:Y:S02]  /*1370*/  IADD3 R18, PT, PT, R26, R3, RZ ;  /* 0x000000031a127210 */ /* 0x000fe40007ffe0ff */
[----:B------:R-:W-:-:S05]  /*1380*/  IADD3 R19, PT, PT, R27, 0x1, RZ ;  /* 0x000000011b137810 */ /* 0x000fca0007ffe0ff */
[----:B------:R4:W-:Y:S02]  /*1390*/  STL.128 [R23], R16 ;  /* 0x0000001017007387 */ /* 0x0009e40000100c00 */
[----:B------:R-:W-:-:S07]  /*13a0*/  LEPC R20, `(.L_x_11) ;  /* 0x000000001014794e */ /* 0x000fce0000000000 */
[----:B----4-:R-:W-:Y:S05]  /*13b0*/  CALL.ABS.NOINC R8 ;  /* 0x0000000008007343 */ /* 0x010fea0003c00000 */
.L_x_11:
[----:B------:R-:W2:Y:S01]  /*13c0*/  LDG.E R10, desc[UR36][R32.64+0x8] ;  /* 0x00000824200a7981 */ /* 0x000ea2000c1e1900 */
[----:B------:R-:W-:Y:S01]  /*13d0*/  VIADD R19, R27, 0x1 ;  /* 0x000000011b137836 */ /* 0x000fe20000000000 */
[----:B------:R-:W-:Y:S01]  /*13e0*/  IADD3 R17, PT, PT, R25, 0x2, RZ ;  /* 0x0000000219117810 */ /* 0x000fe20007ffe0ff */
[----:B------:R-:W-:Y:S01]  /*13f0*/  IMAD.MOV.U32 R16, RZ, RZ, R24 ;  /* 0x000000ffff107224 */ /* 0x000fe200078e0018 */
[----:B------:R0:W-:Y:S01]  /*1400*/  STL [R23+0x10], R34 ;  /* 0x0000102217007387 */ /* 0x0001e20000100800 */
[----:B------:R0:W1:Y:S01]  /*1410*/  LDC.64 R8, c[0x4][R28] ;  /* 0x010000001c087b82 */ /* 0x0000620000000a00 */
[----:B------:R-:W3:Y:S01]  /*1420*/  LDCU.64 UR4, c[0x4][0x50] ;  /* 0x01000a00ff0477ac */ /* 0x000ee20008000a00 */
[----:B------:R-:W-:Y:S01]  /*1430*/  IMAD.MOV.U32 R6, RZ, RZ, R30 ;  /* 0x000000ffff067224 */ /* 0x000fe200078e001e */
[----:B------:R0:W-:Y:S01]  /*1440*/  STL.128 [R23], R16 ;  /* 0x0000001017007387 */ /* 0x0001e20000100c00 */
[----:B------:R-:W-:Y:S02]  /*1450*/  IMAD.MOV.U32 R7, RZ, RZ, R29 ;  /* 0x000000ffff077224 */ /* 0x000fe400078e001d */
[----:B---3--:R-:W-:Y:S01]  /*1460*/  IMAD.U32 R4, RZ, RZ, UR4 ;  /* 0x00000004ff047e24 */ /* 0x008fe2000f8e00ff */
[----:B------:R-:W-:Y:S01]  /*1470*/  MOV R5, UR5 ;  /* 0x0000000500057c02 */ /* 0x000fe20008000f00 */
[----:B--2---:R-:W2:Y:S02]  /*1480*/  F2F.F64.F32 R10, R10 ;  /* 0x0000000a000a7310 */ /* 0x004ea40000201800 */
[----:B-12---:R0:W-:Y:S04]  /*1490*/  STL.64 [R23+0x18], R10 ;  /* 0x0000180a17007387 */ /* 0x0061e80000100a00 */
[----:B------:R-:W-:-:S07]  /*14a0*/  LEPC R20, `(.L_x_12) ;  /* 0x000000001014794e */ /* 0x000fce0000000000 */
[----:B0-----:R-:W-:Y:S05]  /*14b0*/  CALL.ABS.NOINC R8 ;  /* 0x0000000008007343 */ /* 0x001fea0003c00000 */
.L_x_12:
[----:B------:R-:W2:Y:S01]  /*14c0*/  LDG.E R10, desc[UR36][R32.64+0x8] ;  /* 0x00000824200a7981 */ /* 0x000ea2000c1e1900 */
[----:B------:R-:W-:Y:S01]  /*14d0*/  IADD3 R17, PT, PT, R25, 0x2, RZ ;  /* 0x0000000219117810 */ /* 0x000fe20007ffe0ff */
[----:B------:R-:W-:Y:S01]  /*14e0*/  IMAD.MOV.U32 R16, RZ, RZ, R24 ;  /* 0x000000ffff107224 */ /* 0x000fe200078e0018 */
[----:B------:R-:W0:Y:S01]  /*14f0*/  LDCU.64 UR4, c[0x4][0x58] ;  /* 0x01000b00ff0477ac */ /* 0x000e220008000a00 */
[----:B--2---:R-:W-:-:S04]  /*1500*/  FSETP.GE.AND P0, PT, R10, UR39, PT ;  /* 0x000000270a007c0b */ /* 0x004fc8000bf06000 */
[----:B------:R-:W-:Y:S02]  /*1510*/  SEL R4, RZ, 0x1, P0 ;  /* 0x00000001ff047807 */ /* 0x000fe40000000000 */
[----:B------:R-:W-:Y:S02]  /*1520*/  SEL R0, RZ, 0x1, !P0 ;  /* 0x00000001ff007807 */ /* 0x000fe40004000000 */
[----:B------:R-:W-:-:S03]  /*1530*/  LEA R4, R4, R1, 0x2 ;  /* 0x0000000104047211 */ /* 0x000fc600078e10ff */
[----:B------:R-:W-:Y:S02]  /*1540*/  IMAD R0, R0, 0x4, R1 ;  /* 0x0000000400007824 */ /* 0x000fe400078e0201 */
[----:B------:R1:W2:Y:S04]  /*1550*/  LDL R3, [R4] ;  /* 0x0000000004037983 */ /* 0x0002a80000100800 */
[----:B------:R-:W3:Y:S01]  /*1560*/  LDL R0, [R0] ;  /* 0x0000000000007983 */ /* 0x000ee20000100800 */
[----:B------:R-:W4:Y:S01]  /*1570*/  F2F.F64.F32 R10, R10 ;  /* 0x0000000a000a7310 */ /* 0x000f220000201800 */
[----:B------:R2:W2:Y:S01]  /*1580*/  LDC.64 R8, c[0x4][R28] ;  /* 0x010000001c087b82 */ /* 0x0004a20000000a00 */
[----:B0-----:R-:W-:Y:S01]  /*1590*/  IMAD.U32 R5, RZ, RZ, UR5 ;  /* 0x00000005ff057e24 */ /* 0x001fe2000f8e00ff */
[----:B-1----:R-:W-:Y:S01]  /*15a0*/  MOV R4, UR4 ;  /* 0x0000000400047c02 */ /* 0x002fe20008000f00 */
[----:B------:R-:W-:Y:S01]  /*15b0*/  IMAD.MOV.U32 R6, RZ, RZ, R30 ;  /* 0x000000ffff067224 */ /* 0x000fe200078e001e */
[----:B------:R-:W-:Y:S01]  /*15c0*/  MOV R7, R29 ;  /* 0x0000001d00077202 */ /* 0x000fe20000000f00 */
[----:B----4-:R0:W-:Y:S01]  /*15d0*/  STL.64 [R23+0x18], R10 ;  /* 0x0000180a17007387 */ /* 0x0101e20000100a00 */
[----:B--2---:R-:W-:Y:S01]  /*15e0*/  VIADDMNMX R34, R3, R34, RZ, !PT ;  /* 0x0000002203227246 */ /* 0x004fe200078001ff */
[----:B---3--:R-:W-:-:S04]  /*15f0*/  IMAD R27, R27, R0, R0 ;  /* 0x000000001b1b7224 */ /* 0x008fc800078e0200 */
[----:B------:R0:W-:Y:S01]  /*1600*/  STL [R23+0x10], R34 ;  /* 0x0000102217007387 */ /* 0x0001e20000100800 */
[----:B------:R-:W-:Y:S02]  /*1610*/  IMAD R26, R34, UR40, RZ ;  /* 0x00000028221a7c24 */ /* 0x000fe4000f8e02ff */
[----:B------:R-:W-:Y:S02]  /*1620*/  IMAD.IADD R18, R18, 0x1, R27 ;  /* 0x0000000112127824 */ /* 0x000fe400078e021b */
[----:B------:R-:W-:-:S05]  /*1630*/  VIADD R19, R26, 0x1 ;  /* 0x000000011a137836 */ /* 0x000fca0000000000 */
[----:B------:R0:W-:Y:S02]  /*1640*/  STL.128 [R23], R16 ;  /* 0x0000001017007387 */ /* 0x0001e40000100c00 */
[----:B------:R-:W-:-:S07]  /*1650*/  LEPC R20, `(.L_x_13) ;  /* 0x000000001014794e */ /* 0x000fce0000000000 */
[----:B0-----:R-:W-:Y:S05]  /*1660*/  CALL.ABS.NOINC R8 ;  /* 0x0000000008007343 */ /* 0x001fea0003c00000 */
.L_x_13:
[----:B------:R-:W2:Y:S01]  /*1670*/  LDG.E R10, desc[UR36][R32.64+0xc] ;  /* 0x00000c24200a7981 */ /* 0x000ea2000c1e1900 */
[----:B------:R-:W-:Y:S01]  /*1680*/  VIADD R19, R26, 0x1 ;  /* 0x000000011a137836 */ /* 0x000fe20000000000 */
[----:B------:R-:W-:Y:S01]  /*1690*/  MOV R16, R24 ;  /* 0x0000001800107202 */ /* 0x000fe20000000f00 */
[----:B------:R-:W-:Y:S01]  /*16a0*/  VIADD R17, R25, 0x3 ;  /* 0x0000000319117836 */ /* 0x000fe20000000000 */
[----:B------:R0:W-:Y:S01]  /*16b0*/  STL [R23+0x10], R34 ;  /* 0x0000102217007387 */ /* 0x0001e20000100800 */
[----:B------:R0:W1:Y:S01]  /*16c0*/  LDC.64 R8, c[0x4][R28] ;  /* 0x010000001c087b82 */ /* 0x0000620000000a00 */
[----:B------:R-:W3:Y:S01]  /*16d0*/  LDCU.64 UR4, c[0x4][0x50] ;  /* 0x01000a00ff0477ac */ /* 0x000ee20008000a00 */
[----:B------:R-:W-:Y:S01]  /*16e0*/  MOV R6, R30 ;  /* 0x0000001e00067202 */ /* 0x000fe20000000f00 */
[----:B------:R0:W-:Y:S01]  /*16f0*/  STL.128 [R23], R16 ;  /* 0x0000001017007387 */ /* 0x0001e20000100c00 */
[----:B------:R-:W-:Y:S02]  /*1700*/  IMAD.MOV.U32 R7, RZ, RZ, R29 ;  /* 0x000000ffff077224 */ /* 0x000fe400078e001d */
[----:B---3--:R-:W-:-:S02]  /*1710*/  IMAD.U32 R4, RZ, RZ, UR4 ;  /* 0x00000004ff047e24 */ /* 0x008fc4000f8e00ff */
[----:B------:R-:W-:Y:S01]  /*1720*/  IMAD.U32 R5, RZ, RZ, UR5 ;  /* 0x00000005ff057e24 */ /* 0x000fe2000f8e00ff */
[----:B--2---:R-:W2:Y:S02]  /*1730*/  F2F.F64.F32 R10, R10 ;  /* 0x0000000a000a7310 */ /* 0x004ea40000201800 */
[----:B-12---:R0:W-:Y:S04]  /*1740*/  STL.64 [R23+0x18], R10 ;  /* 0x0000180a17007387 */ /* 0x0061e80000100a00 */
[----:B------:R-:W-:-:S07]  /*1750*/  LEPC R20, `(.L_x_14) ;  /* 0x000000001014794e */ /* 0x000fce0000000000 */
[----:B0-----:R-:W-:Y:S05]  /*1760*/  CALL.ABS.NOINC R8 ;  /* 0x0000000008007343 */ /* 0x001fea0003c00000 */
.L_x_14:
[----:B------:R-:W2:Y:S01]  /*1770*/  LDG.E R14, desc[UR36][R32.64+0xc] ;  /* 0x00000c24200e7981 */ /* 0x000ea2000c1e1900 */
[----:B------:R-:W0:Y:S01]  /*1780*/  LDC R27, c[0x0][0x39c] ;  /* 0x0000e700ff1b7b82 */ /* 0x000e220000000800 */
[----:B------:R-:W-:Y:S01]  /*1790*/  VIADD R9, R25, 0x3 ;  /* 0x0000000319097836 */ /* 0x000fe20000000000 */
[----:B------:R-:W-:Y:S01]  /*17a0*/  MOV R8, R24 ;  /* 0x0000001800087202 */ /* 0x000fe20000000f00 */
[----:B------:R-:W1:Y:S01]  /*17b0*/  LDCU.64 UR4, c[0x4][0x58] ;  /* 0x01000b00ff0477ac */ /* 0x000e620008000a00 */
[----:B--2---:R-:W-:-:S04]  /*17c0*/  FSETP.GE.AND P0, PT, R14, UR39, PT ;  /* 0x000000270e007c0b */ /* 0x004fc8000bf06000 */
[----:B------:R-:W-:Y:S02]  /*17d0*/  SEL R0, RZ, 0x1, !P0 ;  /* 0x00000001ff007807 */ /* 0x000fe40004000000 */
[----:B------:R-:W-:-:S03]  /*17e0*/  SEL R4, RZ, 0x1, P0 ;  /* 0x00000001ff047807 */ /* 0x000fc60000000000 */
[----:B------:R-:W-:Y:S01]  /*17f0*/  IMAD R0, R0, 0x4, R1 ;  /* 0x0000000400007824 */ /* 0x000fe200078e0201 */
[----:B------:R-:W-:-:S04]  /*1800*/  LEA R4, R4, R1, 0x2 ;  /* 0x0000000104047211 */ /* 0x000fc800078e10ff */
[----:B------:R-:W2:Y:S04]  /*1810*/  LDL R3, [R0] ;  /* 0x0000000000037983 */ /* 0x000ea80000100800 */
[----:B------:R1:W3:Y:S01]  /*1820*/  LDL R5, [R4] ;  /* 0x0000000004057983 */ /* 0x0002e20000100800 */
[----:B------:R-:W4:Y:S01]  /*1830*/  F2F.F64.F32 R14, R14 ;  /* 0x0000000e000e7310 */ /* 0x000f220000201800 */
[----:B------:R0:W0:Y:S01]  /*1840*/  LDC.64 R12, c[0x4][R28] ;  /* 0x010000001c0c7b82 */ /* 0x0000220000000a00 */
[----:B------:R-:W-:Y:S01]  /*1850*/  IMAD.MOV.U32 R6, RZ, RZ, R30 ;  /* 0x000000ffff067224 */ /* 0x000fe200078e001e */
[----:B------:R-:W-:Y:S02]  /*1860*/  MOV R7, R29 ;  /* 0x0000001d00077202 */ /* 0x000fe40000000f00 */
[----:B-1----:R-:W-:Y:S01]  /*1870*/  MOV R4, UR4 ;  /* 0x0000000400047c02 */ /* 0x002fe20008000f00 */
[----:B----4-:R1:W-:Y:S01]  /*1880*/  STL.64 [R23+0x18], R14 ;  /* 0x0000180e17007387 */ /* 0x0103e20000100a00 */
[----:B--2---:R-:W-:Y:S01]  /*1890*/  IMAD R3, R26, R3, R3 ;  /* 0x000000031a037224 */ /* 0x004fe200078e0203 */
[----:B---3--:R-:W-:-:S03]  /*18a0*/  VIADDMNMX R16, R5, R34, RZ, !PT ;  /* 0x0000002205107246 */ /* 0x008fc600078001ff */
[----:B------:R-:W-:Y:S02]  /*18b0*/  IMAD.IADD R26, R18, 0x1, R3 ;  /* 0x00000001121a7824 */ /* 0x000fe400078e0203 */
[----:B------:R-:W-:Y:S02]  /*18c0*/  IMAD.U32 R5, RZ, RZ, UR5 ;  /* 0x00000005ff057e24 */ /* 0x000fe4000f8e00ff */
[----:B0-----:R-:W-:Y:S01]  /*18d0*/  IMAD R27, R16, R27, 0x1 ;  /* 0x00000001101b7424 */ /* 0x001fe200078e021b */
[----:B------:R1:W-:Y:S01]  /*18e0*/  STL [R23+0x10], R16 ;  /* 0x0000101017007387 */ /* 0x0003e20000100800 */
[----:B------:R-:W-:Y:S02]  /*18f0*/  IMAD.MOV.U32 R10, RZ, RZ, R26 ;  /* 0x000000ffff0a7224 */ /* 0x000fe400078e001a */
[----:B------:R-:W-:-:S05]  /*1900*/  IMAD.MOV.U32 R11, RZ, RZ, R27 ;  /* 0x000000ffff0b7224 */ /* 0x000fca00078e001b */
[----:B------:R1:W-:Y:S02]  /*1910*/  STL.128 [R23], R8 ;  /* 0x0000000817007387 */ /* 0x0003e40000100c00 */
[----:B------:R-:W-:-:S07]  /*1920*/  LEPC R20, `(.L_x_15) ;  /* 0x000000001014794e */ /* 0x000fce0000000000 */
[----:B-1----:R-:W-:Y:S05]  /*1930*/  CALL.ABS.NOINC R12 ;  /* 0x000000000c007343 */ /* 0x002fea0003c00000 */
.L_x_15:
[----:B------:R-:W0:Y:S01]  /*1940*/  LDC R0, c[0x0][0x398] ;  /* 0x0000e600ff007b82 */ /* 0x000e220000000800 */
[----:B------:R-:W-:Y:S02]  /*1950*/  VIADD R25, R25, 0x4 ;  /* 0x0000000419197836 */ /* 0x000fe40000000000 */
[----:B------:R-:W-:Y:S01]  /*1960*/  VIADD R31, R31, 0x4 ;  /* 0x000000041f1f7836 */ /* 0x000fe20000000000 */
[----:B0-----:R-:W-:-:S04]  /*1970*/  LOP3.LUT R0, R0, 0x7ffffffc, RZ, 0xc0, !PT ;  /* 0x7ffffffc00007812 */ /* 0x001fc800078ec0ff */
[----:B------:R-:W-:-:S13]  /*1980*/  ISETP.NE.AND P0, PT, R25, R0, PT ;  /* 0x000000001900720c */ /* 0x000fda0003f05270 */
[----:B------:R-:W-:Y:S05]  /*1990*/  @P0 BRA `(.L_x_16) ;  /* 0xfffffff400180947 */ /* 0x000fea000383ffff */
[----:B------:R-:W-:Y:S05]  /*19a0*/  BSYNC.RECONVERGENT B6 ;  /* 0x0000000000067941 */ /* 0x000fea0003800200 */
.L_x_7:
[----:B------:R-:W-:-:S07]  /*19b0*/  MOV R25, R0 ;  /* 0x0000000000197202 */ /* 0x000fce0000000f00 */
.L_x_6:
[----:B------:R-:W0:Y:S02]  /*19c0*/  LDC R23, c[0x0][0x398] ;  /* 0x0000e600ff177b82 */ /* 0x000e240000000800 */
[----:B0-----:R-:W-:-:S04]  /*19d0*/  LOP3.LUT R0, R23, 0x3, RZ, 0xc0, !PT ;  /* 0x0000000317007812 */ /* 0x001fc800078ec0ff */
[----:B------:R-:W-:-:S13]  /*19e0*/  ISETP.NE.AND P0, PT, R0, RZ, PT ;  /* 0x000000ff0000720c */ /* 0x000fda0003f05270 */
[----:B------:R-:W-:Y:S05]  /*19f0*/  @!P0 BRA `(.L_x_17) ;  /* 0x0000000800988947 */ /* 0x000fea0003800000 */
[----:B------:R-:W-:-:S13]  /*1a00*/  ISETP.NE.AND P0, PT, R0, 0x1, PT ;  /* 0x000000010000780c */ /* 0x000fda0003f05270 */
[----:B------:R-:W-:Y:S05]  /*1a10*/  @!P0 BRA `(.L_x_18) ;  /* 0x0000000400848947 */ /* 0x000fea0003800000 */
[----:B------:R-:W0:Y:S01]  /*1a20*/  LDC.64 R34, c[0x0][0x390] ;  /* 0x0000e400ff227b82 */ /* 0x000e220000000a00 */
[----:B------:R-:W-:Y:S01]  /*1a30*/  IMAD R0, R24, R23, RZ ;  /* 0x0000001718007224 */ /* 0x000fe200078e02ff */
[----:B------:R-:W-:Y:S01]  /*1a40*/  MOV R8, 0x0 ;  /* 0x0000000000087802 */ /* 0x000fe20000000f00 */
[----:B------:R1:W-:Y:S01]  /*1a50*/  STL.128 [R1+0x10], R24 ;  /* 0x0000101801007387 */ /* 0x0003e20000100c00 */
[----:B------:R-:W2:Y:S01]  /*1a60*/  LDCU.64 UR4, c[0x4][0x50] ;  /* 0x01000a00ff0477ac */ /* 0x000ea20008000a00 */
[----:B------:R-:W-:-:S04]  /*1a70*/  IMAD.IADD R3, R0, 0x1, R25 ;  /* 0x0000000100037824 */ /* 0x000fc800078e0219 */
[----:B0-----:R-:W-:-:S05]  /*1a80*/  IMAD.WIDE R34, R3, 0x4, R34 ;  /* 0x0000000403227825 */ /* 0x001fca00078e0222 */
[----:B------:R-:W3:Y:S01]  /*1a90*/  LDG.E R0, desc[UR36][R34.64] ;  /* 0x0000002422007981 */ /* 0x000ee2000c1e1900 */
[----:B------:R-:W0:Y:S01]  /*1aa0*/  LDC.64 R8, c[0x4][R8] ;  /* 0x0100000008087b82 */ /* 0x000e220000000a00 */
[----:B------:R-:W-:Y:S01]  /*1ab0*/  IADD3 R6, P0, PT, R22, 0x10, RZ ;  /* 0x0000001016067810 */ /* 0x000fe20007f1e0ff */
[----:B--2---:R-:W-:Y:S01]  /*1ac0*/  IMAD.U32 R4, RZ, RZ, UR4 ;  /* 0x00000004ff047e24 */ /* 0x004fe2000f8e00ff */
[----:B------:R1:W-:Y:S01]  /*1ad0*/  STL [R1+0x20], R16 ;  /* 0x0000201001007387 */ /* 0x0003e20000100800 */
[----:B------:R-:W-:Y:S02]  /*1ae0*/  MOV R5, UR5 ;  /* 0x0000000500057c02 */ /* 0x000fe40008000f00 */
[----:B------:R-:W-:Y:S01]  /*1af0*/  IMAD.X R7, RZ, RZ, R2, P0 ;  /* 0x000000ffff077224 */ /* 0x000fe200000e0602 */
[----:B---3--:R-:W2:Y:S02]  /*1b00*/  F2F.F64.F32 R10, R0 ;  /* 0x00000000000a7310 */ /* 0x008ea40000201800 */
[----:B0-2---:R1:W-:Y:S05]  /*1b10*/  STL.64 [R1+0x28], R10 ;  /* 0x0000280a01007387 */ /* 0x0053ea0000100a00 */
[----:B------:R-:W-:-:S07]  /*1b20*/  LEPC R20, `(.L_x_19) ;  /* 0x000000001014794e */ /* 0x000fce0000000000 */
[----:B-1----:R-:W-:Y:S05]  /*1b30*/  CALL.ABS.NOINC R8 ;  /* 0x0000000008007343 */ /* 0x002fea0003c00000 */
.L_x_19:
[----:B------:R-:W2:Y:S01]  /*1b40*/  LDG.E R10, desc[UR36][R34.64] ;  /* 0x00000024220a7981 */ /* 0x000ea2000c1e1900 */
[----:B------:R-:W2:Y:S02]  /*1b50*/  LDCU UR4, c[0x0][0x380] ;  /* 0x00007000ff0477ac */ /* 0x000ea40008000800 */
[----:B--2---:R-:W-:Y:S01]  /*1b60*/  FSETP.GE.AND P0, PT, R10, UR4, PT ;  /* 0x000000040a007c0b */ /* 0x004fe2000bf06000 */
[----:B------:R-:W0:Y:S03]  /*1b70*/  LDCU UR4, c[0x0][0x39c] ;  /* 0x00007380ff0477ac */ /* 0x000e260008000800 */
[----:B------:R-:W-:-:S05]  /*1b80*/  SEL R0, RZ, 0x1, P0 ;  /* 0x00000001ff007807 */ /* 0x000fca0000000000 */
[----:B------:R-:W-:Y:S01]  /*1b90*/  IMAD R3, R0, 0x4, R1 ;  /* 0x0000000400037824 */ /* 0x000fe200078e0201 */
[----:B------:R-:W-:-:S05]  /*1ba0*/  SEL R0, RZ, 0x1, !P0 ;  /* 0x00000001ff007807 */ /* 0x000fca0004000000 */
[----:B------:R-:W2:Y:S01]  /*1bb0*/  LDL R3, [R3] ;  /* 0x0000000003037983 */ /* 0x000ea20000100800 */
[----:B------:R-:W-:-:S06]  /*1bc0*/  LEA R0, R0, R1, 0x2 ;  /* 0x0000000100007211 */ /* 0x000fcc00078e10ff */
[----:B------:R-:W3:Y:S01]  /*1bd0*/  LDL R0, [R0] ;  /* 0x0000000000007983 */ /* 0x000ee20000100800 */
[----:B------:R-:W1:Y:S01]  /*1be0*/  F2F.F64.F32 R10, R10 ;  /* 0x0000000a000a7310 */ /* 0x000e620000201800 */
[----:B------:R-:W-:Y:S02]  /*1bf0*/  MOV R28, 0x0 ;  /* 0x00000000001c7802 */ /* 0x000fe40000000f00 */
[----:B------:R-:W-:Y:S02]  /*1c00*/  IADD3 R30, P0, PT, R22, 0x10, RZ ;  /* 0x00000010161e7810 */ /* 0x000fe40007f1e0ff */
[----:B------:R4:W0:Y:S03]  /*1c10*/  LDC.64 R8, c[0x4][R28] ;  /* 0x010000001c087b82 */ /* 0x0008260000000a00 */
[----:B------:R-:W-:Y:S02]  /*1c20*/  IMAD.X R29, RZ, RZ, R2, P0 ;  /* 0x000000ffff1d7224 */ /* 0x000fe400000e0602 */
[----:B------:R-:W-:-:S03]  /*1c30*/  IMAD.MOV.U32 R6, RZ, RZ, R30 ;  /* 0x000000ffff067224 */ /* 0x000fc600078e001e */
[----:B------:R-:W-:Y:S01]  /*1c40*/  MOV R7, R29 ;  /* 0x0000001d00077202 */ /* 0x000fe20000000f00 */
[----:B-1----:R4:W-:Y:S01]  /*1c50*/  STL.64 [R1+0x28], R10 ;  /* 0x0000280a01007387 */ /* 0x0029e20000100a00 */
[----:B--2---:R-:W-:-:S05]  /*1c60*/  VIADDMNMX R32, R3, R16, RZ, !PT ;  /* 0x0000001003207246 */ /* 0x004fca00078001ff */
[----:B0-----:R-:W-:Y:S01]  /*1c70*/  IMAD R4, R32, UR4, RZ ;  /* 0x0000000420047c24 */ /* 0x001fe2000f8e02ff */
[----:B------:R4:W-:Y:S01]  /*1c80*/  STL [R1+0x20], R32 ;  /* 0x0000202001007387 */ /* 0x0009e20000100800 */
[----:B---3--:R-:W-:Y:S01]  /*1c90*/  IMAD R26, R27, R0, R26 ;  /* 0x000000001b1a7224 */ /* 0x008fe200078e021a */
[----:B------:R-:W0:Y:S01]  /*1ca0*/  LDCU.64 UR4, c[0x4][0x58] ;  /* 0x01000b00ff0477ac */ /* 0x000e220008000a00 */
[----:B------:R-:W-:-:S05]  /*1cb0*/  VIADD R27, R4, 0x1 ;  /* 0x00000001041b7836 */ /* 0x000fca0000000000 */
[----:B------:R4:W-:Y:S01]  /*1cc0*/  STL.128 [R1+0x10], R24 ;  /* 0x0000101801007387 */ /* 0x0009e20000100c00 */
[----:B0-----:R-:W-:Y:S01]  /*1cd0*/  MOV R4, UR4 ;  /* 0x0000000400047c02 */ /* 0x001fe20008000f00 */
[----:B------:R-:W-:-:S07]  /*1ce0*/  IMAD.U32 R5, RZ, RZ, UR5 ;  /* 0x00000005ff057e24 */ /* 0x000fce000f8e00ff */
[----:B------:R-:W-:-:S07]  /*1cf0*/  LEPC R20, `(.L_x_20) ;  /* 0x000000001014794e */ /* 0x000fce0000000000 */
[----:B----4-:R-:W-:Y:S05]  /*1d00*/  CALL.ABS.NOINC R8 ;  /* 0x0000000008007343 */ /* 0x010fea0003c00000 */
.L_x_20:
[----:B------:R-:W2:Y:S01]  /*1d10*/  LDG.E R10, desc[UR36][R34.64+0x4] ;  /* 0x00000424220a7981 */ /* 0x000ea2000c1e1900 */
[----:B------:R-:W0:Y:S01]  /*1d20*/  LDCU UR4, c[0x0][0x39c] ;  /* 0x00007380ff0477ac */ /* 0x000e220008000800 */
[----:B------:R-:W-:Y:S01]  /*1d30*/  VIADD R17, R25, 0x1 ;  /* 0x0000000119117836 */ /* 0x000fe20000000000 */
[----:B------:R-:W-:Y:S01]  /*1d40*/  MOV R18, R26 ;  /* 0x0000001a00127202 */ /* 0x000fe20000000f00 */
[----:B------:R-:W-:Y:S01]  /*1d50*/  IMAD.MOV.U32 R16, RZ, RZ, R24 ;  /* 0x000000ffff107224 */ /* 0x000fe200078e0018 */
[----:B------:R1:W-:Y:S01]  /*1d60*/  STL [R1+0x20], R32 ;  /* 0x0000202001007387 */ /* 0x0003e20000100800 */
[----:B------:R1:W3:Y:S01]  /*1d70*/  LDC.64 R8, c[0x4][R28] ;  /* 0x010000001c087b82 */ /* 0x0002e20000000a00 */
[----:B------:R-:W-:Y:S02]  /*1d80*/  IMAD.MOV.U32 R6, RZ, RZ, R30 ;  /* 0x000000ffff067224 */ /* 0x000fe400078e001e */
[----:B------:R-:W-:Y:S02]  /*1d90*/  IMAD.MOV.U32 R7, RZ, RZ, R29 ;  /* 0x000000ffff077224 */ /* 0x000fe400078e001d */
[----:B0-----:R-:W-:Y:S01]  /*1da0*/  IMAD R27, R32, UR4, RZ ;  /* 0x00000004201b7c24 */ /* 0x001fe2000f8e02ff */
[----:B------:R-:W0:Y:S03]  /*1db0*/  LDCU.64 UR4, c[0x4][0x50] ;  /* 0x01000a00ff0477ac */ /* 0x000e260008000a00 */
[----:B------:R-:W-:-:S05]  /*1dc0*/  VIADD R19, R27, 0x1 ;  /* 0x000000011b137836 */ /* 0x000fca0000000000 */
[----:B------:R1:W-:Y:S01]  /*1dd0*/  STL.128 [R1+0x10], R16 ;  /* 0x0000101001007387 */ /* 0x0003e20000100c00 */
[----:B0-----:R-:W-:Y:S01]  /*1de0*/  IMAD.U32 R4, RZ, RZ, UR4 ;  /* 0x00000004ff047e24 */ /* 0x001fe2000f8e00ff */
[----:B------:R-:W-:Y:S01]  /*1df0*/  MOV R5, UR5 ;  /* 0x0000000500057c02 */ /* 0x000fe20008000f00 */
[----:B--2---:R-:W0:Y:S02]  /*1e00*/  F2F.F64.F32 R10, R10 ;  /* 0x0000000a000a7310 */ /* 0x004e240000201800 */
[----:B0--3--:R1:W-:Y:S04]  /*1e10*/  STL.64 [R1+0x28], R10 ;  /* 0x0000280a01007387 */ /* 0x0093e80000100a00 */
[----:B------:R-:W-:-:S07]  /*1e20*/  LEPC R20, `(.L_x_21) ;  /* 0x000000001014794e */ /* 0x000fce0000000000 */
[----:B-1----:R-:W-:Y:S05]  /*1e30*/  CALL.ABS.NOINC R8 ;  /* 0x0000000008007343 */ /* 0x002fea0003c00000 */
.L_x_21:
[----:B------:R-:W2:Y:S01]  /*1e40*/  LDG.E R14, desc[UR36][R34.64+0x4] ;  /* 0x00000424220e7981 */ /* 0x000ea2000c1e1900 */
[----:B------:R-:W2:Y:S01]  /*1e50*/  LDCU UR4, c[0x0][0x380] ;  /* 0x00007000ff0477ac */ /* 0x000ea20008000800 */
[----:B------:R-:W0:Y:S01]  /*1e60*/  LDC R5, c[0x0][0x39c] ;  /* 0x0000e700ff057b82 */ /* 0x000e220000000800 */
[----:B--2---:R-:W-:Y:S01]  /*1e70*/  FSETP.GE.AND P0, PT, R14, UR4, PT ;  /* 0x000000040e007c0b */ /* 0x004fe2000bf06000 */
[----:B------:R-:W-:Y:S01]  /*1e80*/  IMAD.MOV.U32 R8, RZ, RZ, R24 ;  /* 0x000000ffff087224 */ /* 0x000fe200078e0018 */
[----:B------:R-:W1:Y:S01]  /*1e90*/  F2F.F64.F32 R14, R14 ;  /* 0x0000000e000e7310 */ /* 0x000e620000201800 */
[----:B------:R-:W-:-:S04]  /*1ea0*/  MOV R9, R17 ;  /* 0x0000001100097202 */ /* 0x000fc80000000f00 */
[----:B------:R2:W3:Y:S01]  /*1eb0*/  LDC.64 R12, c[0x4][R28] ;  /* 0x010000001c0c7b82 */ /* 0x0004e20000000a00 */
[----:B------:R-:W-:Y:S01]  /*1ec0*/  SEL R0, RZ, 0x1, !P0 ;  /* 0x00000001ff007807 */ /* 0x000fe20004000000 */
[----:B------:R-:W4:Y:S01]  /*1ed0*/  LDCU.64 UR4, c[0x4][0x58] ;  /* 0x01000b00ff0477ac */ /* 0x000f220008000a00 */
[----:B------:R-:W-:Y:S02]  /*1ee0*/  SEL R4, RZ, 0x1, P0 ;  /* 0x00000001ff047807 */ /* 0x000fe40000000000 */
[----:B------:R-:W-:-:S03]  /*1ef0*/  LEA R0, R0, R1, 0x2 ;  /* 0x0000000100007211 */ /* 0x000fc600078e10ff */
[----:B------:R-:W-:-:S03]  /*1f00*/  IMAD R4, R4, 0x4, R1 ;  /* 0x0000000404047824 */ /* 0x000fc600078e0201 */
[----:B------:R-:W5:Y:S04]  /*1f10*/  LDL R0, [R0] ;  /* 0x0000000000007983 */ /* 0x000f680000100800 */
[----:B------:R4:W2:Y:S01]  /*1f20*/  LDL R3, [R4] ;  /* 0x0000000004037983 */ /* 0x0008a20000100800 */
[----:B------:R-:W-:Y:S01]  /*1f30*/  MOV R6, R30 ;  /* 0x0000001e00067202 */ /* 0x000fe20000000f00 */
[----:B------:R-:W-:Y:S02]  /*1f40*/  IMAD.MOV.U32 R7, RZ, RZ, R29 ;  /* 0x000000ffff077224 */ /* 0x000fe400078e001d */
[----:B-1----:R1:W-:Y:S01]  /*1f50*/  STL.64 [R1+0x28], R14 ;  /* 0x0000280e01007387 */ /* 0x0023e20000100a00 */
[----:B----4-:R-:W-:Y:S02]  /*1f60*/  IMAD.U32 R4, RZ, RZ, UR4 ;  /* 0x00000004ff047e24 */ /* 0x010fe4000f8e00ff */
[----:B-----5:R-:W-:Y:S01]  /*1f70*/  IMAD R27, R27, R0, R0 ;  /* 0x000000001b1b7224 */ /* 0x020fe200078e0200 */
[----:B--2---:R-:W-:-:S03]  /*1f80*/  VIADDMNMX R16, R3, R32, RZ, !PT ;  /* 0x0000002003107246 */ /* 0x004fc600078001ff */
[----:B------:R-:W-:Y:S02]  /*1f90*/  IMAD.IADD R26, R26, 0x1, R27 ;  /* 0x000000011a1a7824 */ /* 0x000fe400078e021b */
[----:B0-----:R-:W-:Y:S01]  /*1fa0*/  IMAD R27, R16, R5, 0x1 ;  /* 0x00000001101b7424 */ /* 0x001fe200078e0205 */
[----:B------:R1:W-:Y:S01]  /*1fb0*/  STL [R1+0x20], R16 ;  /* 0x0000201001007387 */ /* 0x0003e20000100800 */
[----:B------:R-:W-:Y:S02]  /*1fc0*/  IMAD.MOV.U32 R10, RZ, RZ, R26 ;  /* 0x000000ffff0a7224 */ /* 0x000fe400078e001a */
[----:B------:R-:W-:Y:S01]  /*1fd0*/  IMAD.U32 R5, RZ, RZ, UR5 ;  /* 0x00000005ff057e24 */ /* 0x000fe2000f8e00ff */
[----:B------:R-:W-:-:S05]  /*1fe0*/  MOV R11, R27 ;  /* 0x0000001b000b7202 */ /* 0x000fca0000000f00 */
[----:B---3--:R1:W-:Y:S02]  /*1ff0*/  STL.128 [R1+0x10], R8 ;  /* 0x0000100801007387 */ /* 0x0083e40000100c00 */
[----:B------:R-:W-:-:S07]  /*2000*/  LEPC R20, `(.L_x_22) ;  /* 0x000000001014794e */ /* 0x000fce0000000000 */
[----:B-1----:R-:W-:Y:S05]  /*2010*/  CALL.ABS.NOINC R12 ;  /* 0x000000000c007343 */ /* 0x002fea0003c00000 */
.L_x_22:
[----:B------:R-:W-:-:S07]  /*2020*/  VIADD R25, R25, 0x2 ;  /* 0x0000000219197836 */ /* 0x000fce0000000000 */
.L_x_18:
[----:B------:R-:W0:Y:S02]  /*2030*/  LDCU UR4, c[0x0][0x398] ;  /* 0x00007300ff0477ac */ /* 0x000e240008000800 */
[----:B0-----:R-:W-:-:S04]  /*2040*/  ULOP3.LUT UR4, UR4, 0x1, URZ, 0xc0, !UPT ;  /* 0x0000000104047892 */ /* 0x001fc8000f8ec0ff */
[----:B------:R-:W-:-:S09]  /*2050*/  UISETP.NE.U32.AND UP0, UPT, UR4, 0x1, UPT ;  /* 0x000000010400788c */ /* 0x000fd2000bf05070 */
[----:B------:R-:W-:Y:S05]  /*2060*/  BRA.U UP0, `(.L_x_17) ;  /* 0x0000000100fc7547 */ /* 0x000fea000b800000 */
[----:B------:R-:W0:Y:S01]  /*2070*/  LDC.64 R18, c[0x0][0x390] ;  /* 0x0000e400ff127b82 */ /* 0x000e220000000a00 */
[----:B------:R-:W-:Y:S01]  /*2080*/  IMAD R0, R24, R23, RZ ;  /* 0x0000001718007224 */ /* 0x000fe200078e02ff */
[----:B------:R-:W-:Y:S01]  /*2090*/  MOV R8, 0x0 ;  /* 0x0000000000087802 */ /* 0x000fe20000000f00 */
[----:B------:R1:W-:Y:S01]  /*20a0*/  STL.128 [R1+0x10], R24 ;  /* 0x0000101801007387 */ /* 0x0003e20000100c00 */
[----:B------:R-:W2:Y:S02]  /*20b0*/  LDCU.64 UR4, c[0x4][0x50] ;  /* 0x01000a00ff0477ac */ /* 0x000ea40008000a00 */
[----:B------:R-:W-:-:S05]  /*20c0*/  IADD3 R3, PT, PT, R0, R25, RZ ;  /* 0x0000001900037210 */ /* 0x000fca0007ffe0ff */
[----:B0-----:R-:W-:-:S05]  /*20d0*/  IMAD.WIDE R18, R3, 0x4, R18 ;  /* 0x0000000403127825 */ /* 0x001fca00078e0212 */
[----:B------:R-:W3:Y:S01]  /*20e0*/  LDG.E R10, desc[UR36][R18.64] ;  /* 0x00000024120a7981 */ /* 0x000ee2000c1e1900 */
[----:B------:R-:W0:Y:S01]  /*20f0*/  LDC.64 R8, c[0x4][R8] ;  /* 0x0100000008087b82 */ /* 0x000e220000000a00 */
[----:B------:R-:W-:Y:S01]  /*2100*/  IADD3 R6, P0, PT, R22, 0x10, RZ ;  /* 0x0000001016067810 */ /* 0x000fe20007f1e0ff */
[----:B--2---:R-:W-:Y:S01]  /*2110*/  IMAD.U32 R4, RZ, RZ, UR4 ;  /* 0x00000004ff047e24 */ /* 0x004fe2000f8e00ff */
[----:B------:R1:W-:Y:S01]  /*2120*/  STL [R1+0x20], R16 ;  /* 0x0000201001007387 */ /* 0x0003e20000100800 */
[----:B------:R-:W-:Y:S02]  /*2130*/  MOV R5, UR5 ;  /* 0x0000000500057c02 */ /* 0x000fe40008000f00 */
[----:B------:R-:W-:-:S04]  /*2140*/  IMAD.X R17, RZ, RZ, R2, P0 ;  /* 0x000000ffff117224 */ /* 0x000fc800000e0602 */
[----:B------:R-:W-:Y:S01]  /*2150*/  IMAD.MOV.U32 R7, RZ, RZ, R17 ;  /* 0x000000ffff077224 */ /* 0x000fe200078e0011 */
[----:B---3--:R-:W2:Y:S02]  /*2160*/  F2F.F64.F32 R10, R10 ;  /* 0x0000000a000a7310 */ /* 0x008ea40000201800 */
[----:B0-2---:R1:W-:Y:S04]  /*2170*/  STL.64 [R1+0x28], R10 ;  /* 0x0000280a01007387 */ /* 0x0053e80000100a00 */
[----:B------:R-:W-:-:S07]  /*2180*/  LEPC R20, `(.L_x_23) ;  /* 0x000000001014794e */ /* 0x000fce0000000000 */
[----:B-1----:R-:W-:Y:S05]  /*2190*/  CALL.ABS.NOINC R8 ;  /* 0x0000000008007343 */ /* 0x002fea0003c00000 */
.L_x_23:
[----:B------:R-:W2:Y:S01]  /*21a0*/  LDG.E R8, desc[UR36][R18.64] ;  /* 0x0000002412087981 */ /* 0x000ea2000c1e1900 */
[----:B------:R-:W2:Y:S01]  /*21b0*/  LDCU UR4, c[0x0][0x380] ;  /* 0x00007000ff0477ac */ /* 0x000ea20008000800 */
[----:B------:R-:W0:Y:S01]  /*21c0*/  LDC R5, c[0x0][0x39c] ;  /* 0x0000e700ff057b82 */ /* 0x000e220000000800 */
[----:B--2---:R-:W-:Y:S01]  /*21d0*/  FSETP.GE.AND P0, PT, R8, UR4, PT ;  /* 0x0000000408007c0b */ /* 0x004fe2000bf06000 */
[----:B------:R-:W1:Y:S03]  /*21e0*/  LDCU.64 UR4, c[0x4][0x58] ;  /* 0x01000b00ff0477ac */ /* 0x000e660008000a00 */
[----:B------:R-:W-:Y:S02]  /*21f0*/  SEL R4, RZ, 0x1, P0 ;  /* 0x00000001ff047807 */ /* 0x000fe40000000000 */
[----:B------:R-:W-:Y:S02]  /*2200*/  SEL R0, RZ, 0x1, !P0 ;  /* 0x00000001ff007807 */ /* 0x000fe40004000000 */
[----:B------:R-:W-:-:S03]  /*2210*/  LEA R4, R4, R1, 0x2 ;  /* 0x0000000104047211 */ /* 0x000fc600078e10ff */
[----:B------:R-:W-:Y:S02]  /*2220*/  IMAD R0, R0, 0x4, R1 ;  /* 0x0000000400007824 */ /* 0x000fe400078e0201 */
[----:B------:R1:W2:Y:S04]  /*2230*/  LDL R3, [R4] ;  /* 0x0000000004037983 */ /* 0x0002a80000100800 */
[----:B------:R-:W3:Y:S01]  /*2240*/  LDL R0, [R0] ;  /* 0x0000000000007983 */ /* 0x000ee20000100800 */
[----:B------:R-:W4:Y:S01]  /*2250*/  F2F.F64.F32 R8, R8 ;  /* 0x0000000800087310 */ /* 0x000f220000201800 */
[----:B------:R-:W-:-:S06]  /*2260*/  MOV R10, 0x0 ;  /* 0x00000000000a7802 */ /* 0x000fcc0000000f00 */
[----:B------:R-:W0:Y:S01]  /*2270*/  LDC.64 R10, c[0x4][R10] ;  /* 0x010000000a0a7b82 */ /* 0x000e220000000a00 */
[----:B----4-:R4:W-:Y:S01]  /*2280*/  STL.64 [R1+0x28], R8 ;  /* 0x0000280801007387 */ /* 0x0109e20000100a00 */
[----:B-1----:R-:W-:Y:S01]  /*2290*/  IMAD.U32 R4, RZ, RZ, UR4 ;  /* 0x00000004ff047e24 */ /* 0x002fe2000f8e00ff */
[----:B------:R-:W-:Y:S01]  /*22a0*/  MOV R7, R17 ;  /* 0x0000001100077202 */ /* 0x000fe20000000f00 */
[----:B------:R-:W-:Y:S01]  /*22b0*/  VIADD R6, R22, 0x10 ;  /* 0x0000001016067836 */ /* 0x000fe20000000000 */
[----:B--2---:R-:W-:Y:S01]  /*22c0*/  VIADDMNMX R16, R3, R16, RZ, !PT ;  /* 0x0000001003107246 */ /* 0x004fe200078001ff */
[----:B---3--:R-:W-:-:S04]  /*22d0*/  IMAD R26, R0, R27, R26 ;  /* 0x0000001b001a7224 */ /* 0x008fc800078e021a */
[----:B0-----:R-:W-:Y:S01]  /*22e0*/  IMAD R27, R16, R5, 0x1 ;  /* 0x00000001101b7424 */ /* 0x001fe200078e0205 */
[----:B------:R4:W-:Y:S04]  /*22f0*/  STL [R1+0x20], R16 ;  /* 0x0000201001007387 */ /* 0x0009e80000100800 */
[----:B------:R4:W-:Y:S01]  /*2300*/  STL.128 [R1+0x10], R24 ;  /* 0x0000101801007387 */ /* 0x0009e20000100c00 */
[----:B------:R-:W-:-:S07]  /*2310*/  IMAD.U32 R5, RZ, RZ, UR5 ;  /* 0x00000005ff057e24 */ /* 0x000fce000f8e00ff */
[----:B------:R-:W-:-:S07]  /*2320*/  LEPC R20, `(.L_x_24) ;  /* 0x000000001014794e */ /* 0x000fce0000000000 */
[----:B----4-:R-:W-:Y:S05]  /*2330*/  CALL.ABS.NOINC R10 ;  /* 0x000000000a007343 */ /* 0x010fea0003c00000 */
.L_x_24:
[----:B------:R-:W-:Y:S05]  /*2340*/  BRA `(.L_x_17) ;  /* 0x0000000000447947 */ /* 0x000fea0003800000 */
.L_x_0:
[----:B------:R-:W0:Y:S01]  /*2350*/  LDCU UR4, c[0x0][0x380] ;  /* 0x00007000ff0477ac */ /* 0x000e220008000800 */
[----:B------:R-:W-:Y:S01]  /*2360*/  IMAD.MOV.U32 R8, RZ, RZ, 0x1 ;  /* 0x00000001ff087424 */ /* 0x000fe200078e00ff */
[----:B------:R-:W-:Y:S02]  /*2370*/  MOV R9, 0xffffffff ;  /* 0xffffffff00097802 */ /* 0x000fe40000000f00 */
[----:B------:R-:W-:Y:S02]  /*2380*/  MOV R0, 0x0 ;  /* 0x0000000000007802 */ /* 0x000fe40000000f00 */
[----:B------:R-:W-:Y:S01]  /*2390*/  IADD3 R6, P0, PT, R22, 0x10, RZ ;  /* 0x0000001016067810 */ /* 0x000fe20007f1e0ff */
[----:B------:R1:W-:Y:S01]  /*23a0*/  STL.64 [R1], R8 ;  /* 0x0000000801007387 */ /* 0x0003e20000100a00 */
[----:B------:R1:W2:Y:S02]  /*23b0*/  LDC.64 R12, c[0x4][R0] ;  /* 0x01000000000c7b82 */ /* 0x0002a40000000a00 */
[----:B------:R-:W-:Y:S01]  /*23c0*/  IADD3.X R7, PT, PT, RZ, R2, RZ, P0, !PT ;  /* 0x00000002ff077210 */ /* 0x000fe200007fe4ff */
[----:B0-----:R-:W0:Y:S01]  /*23d0*/  F2F.F64.F32 R10, UR4 ;  /* 0x00000004000a7d10 */ /* 0x001e220008201800 */
[----:B------:R-:W3:Y:S01]  /*23e0*/  LDCU.64 UR4, c[0x4][0x48] ;  /* 0x01000900ff0477ac */ /* 0x000ee20008000a00 */
[----:B0-----:R1:W-:Y:S01]  /*23f0*/  STL.64 [R1+0x10], R10 ;  /* 0x0000100a01007387 */ /* 0x0013e20000100a00 */
[----:B---3--:R-:W-:-:S02]  /*2400*/  IMAD.U32 R4, RZ, RZ, UR4 ;  /* 0x00000004ff047e24 */ /* 0x008fc4000f8e00ff */
[----:B------:R-:W-:-:S07]  /*2410*/  IMAD.U32 R5, RZ, RZ, UR5 ;  /* 0x00000005ff057e24 */ /* 0x000fce000f8e00ff */
[----:B------:R-:W-:-:S07]  /*2420*/  LEPC R20, `(.L_x_25) ;  /* 0x000000001014794e */ /* 0x000fce0000000000 */
[----:B-12---:R-:W-:Y:S05]  /*2430*/  CALL.ABS.NOINC R12 ;  /* 0x000000000c007343 */ /* 0x006fea0003c00000 */
.L_x_25:
[----:B------:R-:W-:Y:S02]  /*2440*/  UMOV UR4, URZ ;  /* 0x000000ff00047c82 */ /* 0x000fe40008000000 */
[----:B------:R-:W-:-:S07]  /*2450*/  IMAD.U32 R26, RZ, RZ, UR4 ;  /* 0x00000004ff1a7e24 */ /* 0x000fce000f8e00ff */
.L_x_17:
[----:B------:R-:W-:Y:S01]  /*2460*/  MOV R0, 0x0 ;  /* 0x0000000000007802 */ /* 0x000fe20000000f00 */
[----:B------:R0:W-:Y:S01]  /*2470*/  STL [R1+0x10], R26 ;  /* 0x0000101a01007387 */ /* 0x0001e20000100800 */
[----:B------:R-:W1:Y:S01]  /*2480*/  LDCU.64 UR4, c[0x4][0x60] ;  /* 0x01000c00ff0477ac */ /* 0x000e620008000a00 */
[----:B------:R-:W-:Y:S01]  /*2490*/  IADD3 R6, P0, PT, R22, 0x10, RZ ;  /* 0x0000001016067810 */ /* 0x000fe20007f1e0ff */
[----:B------:R0:W2:Y:S03]  /*24a0*/  LDC.64 R8, c[0x4][R0] ;  /* 0x0100000000087b82 */ /* 0x0000a60000000a00 */
[----:B------:R-:W-:Y:S02]  /*24b0*/  IADD3.X R7, PT, PT, RZ, R2, RZ, P0, !PT ;  /* 0x00000002ff077210 */ /* 0x000fe400007fe4ff */
[----:B-1----:R-:W-:Y:S01]  /*24c0*/  MOV R4, UR4 ;  /* 0x0000000400047c02 */ /* 0x002fe20008000f00 */
[----:B0-----:R-:W-:-:S07]  /*24d0*/  IMAD.U32 R5, RZ, RZ, UR5 ;  /* 0x00000005ff057e24 */ /* 0x001fce000f8e00ff */
[----:B------:R-:W-:-:S07]  /*24e0*/  LEPC R20, `(.L_x_26) ;  /* 0x000000001014794e */ /* 0x000fce0000000000 */
[----:B--2---:R-:W-:Y:S05]  /*24f0*/  CALL.ABS.NOINC R8 ;  /* 0x0000000008007343 */ /* 0x004fea0003c00000 */
.L_x_26:
[----:B------:R-:W-:Y:S05]  /*2500*/  EXIT ;  /* 0x000000000000794d */ /* 0x000fea0003800000 */
.L_x_27:
[----:B------:R-:W-:-:S00]  /*2510*/  BRA `(.L_x_27) ;  /* 0xfffffffc00fc7947 */ /* 0x000fc0000383ffff */
[----:B------:R-:W-:-:S00]  /*2520*/  NOP ;  /* 0x0000000000007918 */ /* 0x000fc00000000000 */
        /* <DEDUP_REMOVED lines=13> */
.L_x_60:


//--------------------- .text._Z10martingalefP17curandStateXORWOWPfii --------------------------
	.section	.text._Z10martingalefP17curandStateXORWOWPfii,"ax",@progbits
	.align	128
        .global         _Z10martingalefP17curandStateXORWOWPfii
        .type           _Z10martingalefP17curandStateXORWOWPfii,@function
        .size           _Z10martingalefP17curandStateXORWOWPfii,(.L_x_61 - _Z10martingalefP17curandStateXORWOWPfii)
        .other          _Z10martingalefP17curandStateXORWOWPfii,@"STO_CUDA_ENTRY STV_DEFAULT"
_Z10martingalefP17curandStateXORWOWPfii:
.text._Z10martingalefP17curandStateXORWOWPfii:
[----:B------:R-:W0:Y:S01]  /*0000*/  LDC R1, c[0x0][0x37c] ;  /* 0x0000df00ff017b82 */ /* 0x000e220000000800 */
[----:B------:R-:W1:Y:S01]  /*0010*/  S2R R16, SR_CTAID.X ;  /* 0x0000000000107919 */ /* 0x000e620000002500 */
[----:B------:R-:W2:Y:S06]  /*0020*/  LDCU UR6, c[0x0][0x398] ;  /* 0x00007300ff0677ac */ /* 0x000eac0008000800 */
[----:B------:R-:W3:Y:S01]  /*0030*/  LDC R0, c[0x0][0x2f8] ;  /* 0x0000be00ff007b82 */ /* 0x000ee20000000800 */
[----:B0-----:R-:W-:Y:S01]  /*0040*/  VIADD R1, R1, 0xffffffd0 ;  /* 0xffffffd001017836 */ /* 0x001fe20000000000 */
[----:B------:R-:W1:Y:S01]  /*0050*/  S2R R3, SR_TID.X ;  /* 0x0000000000037919 */ /* 0x000e620000002100 */
[----:B------:R-:W0:Y:S01]  /*0060*/  LDCU UR4, c[0x0][0x2fc] ;  /* 0x00005f80ff0477ac */ /* 0x000e220008000800 */
[----:B------:R-:W1:Y:S01]  /*0070*/  LDCU UR5, c[0x0][0x360] ;  /* 0x00006c00ff0577ac */ /* 0x000e620008000800 */
[----:B--2---:R-:W-:Y:S01]  /*0080*/  UISETP.GE.AND UP0, UPT, UR6, 0x1, UPT ;  /* 0x000000010600788c */ /* 0x004fe2000bf06270 */
[----:B---3--:R-:W-:-:S04]  /*0090*/  IADD3 R22, P0, P1, R1, 0x10, R0 ;  /* 0x0000001001167810 */ /* 0x008fc8000791e000 */
[----:B0-----:R-:W-:Y:S01]  /*00a0*/  IADD3.X R2, PT, PT, RZ, UR4, RZ, P0, P1 ;  /* 0x00000004ff027c10 */ /* 0x001fe200087e24ff */
[----:B-1----:R-:W-:-:S03]  /*00b0*/  IMAD R16, R16, UR5, R3 ;  /* 0x0000000510107c24 */ /* 0x002fc6000f8e0203 */
[----:B------:R-:W-:Y:S05]  /*00c0*/  BRA.U !UP0, `(.L_x_28) ;  /* 0x0000001108d47547 */ /* 0x000fea000b800000 */
[----:B------:R-:W0:Y:S01]  /*00d0*/  LDC.64 R26, c[0x0][0x388] ;  /* 0x0000e200ff1a7b82 */ /* 0x000e220000000a00 */
[----:B------:R-:W-:Y:S01]  /*00e0*/  UISETP.GE.U32.AND UP0, UPT, UR6, 0x4, UPT ;  /* 0x000000040600788c */ /* 0x000fe2000bf06070 */
[----:B------:R-:W-:Y:S01]  /*00f0*/  IMAD.MOV.U32 R3, RZ, RZ, RZ ;  /* 0x000000ffff037224 */ /* 0x000fe200078e00ff */
[----:B------:R-:W-:Y:S01]  /*0100*/  ULOP3.LUT UR4, UR6, 0x3, URZ, 0xc0, !UPT ;  /* 0x0000000306047892 */ /* 0x000fe2000f8ec0ff */
[----:B------:R-:W1:Y:S03]  /*0110*/  LDCU.64 UR36, c[0x0][0x358] ;  /* 0x00006b00ff2477ac */ /* 0x000e660008000a00 */
[----:B------:R-:W-:Y:S01]  /*0120*/  UISETP.NE.AND UP1, UPT, UR4, URZ, UPT ;  /* 0x000000ff0400728c */ /* 0x000fe2000bf25270 */
[----:B0-----:R-:W-:Y:S02]  /*0130*/  IMAD.WIDE R26, R16, 0x30, R26 ;  /* 0x00000030101a7825 */ /* 0x001fe400078e021a */
[----:B-1----:R-:W-:Y:S08]  /*0140*/  BRA.U !UP0, `(.L_x_29) ;  /* 0x0000000508787547 */ /* 0x002ff0000b800000 */
[----:B------:R-:W0:Y:S01]  /*0150*/  LDC.64 R6, c[0x0][0x390] ;  /* 0x0000e400ff067b82 */ /* 0x000e220000000a00 */
[----:B------:R-:W-:Y:S01]  /*0160*/  ULOP3.LUT UR5, UR6, 0x7ffffffc, URZ, 0xc0, !UPT ;  /* 0x7ffffffc06057892 */ /* 0x000fe2000f8ec0ff */
[----:B------:R-:W-:-:S05]  /*0170*/  HFMA2 R4, -RZ, RZ, 0, 0 ;  /* 0x00000000ff047431 */ /* 0x000fca00000001ff */
[----:B------:R-:W-:-:S07]  /*0180*/  IMAD.U32 R3, RZ, RZ, UR5 ;  /* 0x00000005ff037e24 */ /* 0x000fce000f8e00ff */
.L_x_30:
[----:B--2---:R-:W2:Y:S04]  /*0190*/  LDG.E.64 R20, desc[UR36][R26.64] ;  /* 0x000000241a147981 */ /* 0x004ea8000c1e1b00 */
[----:B------:R-:W3:Y:S04]  /*01a0*/  LDG.E.64 R10, desc[UR36][R26.64+0x10] ;  /* 0x000010241a0a7981 */ /* 0x000ee8000c1e1b00 */
[----:B------:R-:W4:Y:S01]  /*01b0*/  LDG.E.64 R12, desc[UR36][R26.64+0x8] ;  /* 0x000008241a0c7981 */ /* 0x000f22000c1e1b00 */
[----:B--2---:R-:W-:Y:S01]  /*01c0*/  SHF.R.U32.HI R8, RZ, 0x2, R21 ;  /* 0x00000002ff087819 */ /* 0x004fe20000011615 */
[----:B------:R-:W-:-:S03]  /*01d0*/  VIADD R20, R20, 0x587c5 ;  /* 0x000587c514147836 */ /* 0x000fc60000000000 */
[----:B------:R-:W-:Y:S01]  /*01e0*/  LOP3.LUT R8, R8, R21, RZ, 0x3c, !PT ;  /* 0x0000001508087212 */ /* 0x000fe200078e3cff */
[----:B---3--:R-:W-:Y:S02]  /*01f0*/  IMAD.SHL.U32 R5, R11, 0x10, RZ ;  /* 0x000000100b057824 */ /* 0x008fe400078e00ff */
[----:B------:R-:W-:Y:S01]  /*0200*/  IMAD.MOV.U32 R19, RZ, RZ, R10 ;  /* 0x000000ffff137224 */ /* 0x000fe200078e000a */
[C---:B------:R-:W-:Y:S01]  /*0210*/  SHF.L.U32 R9, R8.reuse, 0x1, RZ ;  /* 0x0000000108097819 */ /* 0x040fe200000006ff */
[----:B----4-:R-:W-:Y:S01]  /*0220*/  IMAD.MOV.U32 R21, RZ, RZ, R12 ;  /* 0x000000ffff157224 */ /* 0x010fe200078e000c */
[----:B------:R-:W-:Y:S02]  /*0230*/  MOV R18, R13 ;  /* 0x0000000d00127202 */ /* 0x000fe40000000f00 */
[----:B------:R-:W-:Y:S01]  /*0240*/  LOP3.LUT R8, R8, R9, R5, 0x96, !PT ;  /* 0x0000000908087212 */ /* 0x000fe200078e9605 */
[----:B------:R-:W-:Y:S01]  /*0250*/  IMAD R9, R16, UR6, R4 ;  /* 0x0000000610097c24 */ /* 0x000fe2000f8e0204 */
[----:B------:R-:W-:Y:S01]  /*0260*/  MOV R5, 0x2f800000 ;  /* 0x2f80000000057802 */ /* 0x000fe20000000f00 */
[----:B------:R1:W-:Y:S01]  /*0270*/  STG.E.64 desc[UR36][R26.64+0x8], R18 ;  /* 0x000008121a007986 */ /* 0x0003e2000c101b24 */
[----:B------:R-:W-:Y:S01]  /*0280*/  LOP3.LUT R15, R8, R11, RZ, 0x3c, !PT ;  /* 0x0000000b080f7212 */ /* 0x000fe200078e3cff */
[----:B0-----:R-:W-:-:S02]  /*0290*/  IMAD.WIDE R8, R9, 0x4, R6 ;  /* 0x0000000409087825 */ /* 0x001fc400078e0206 */
[----:B------:R-:W-:Y:S02]  /*02a0*/  STG.E.64 desc[UR36][R26.64], R20 ;  /* 0x000000141a007986 */ /* 0x000fe4000c101b24 */
        /* <DEDUP_REMOVED lines=13> */
[----:B-1----:R-:W-:Y:S02]  /*0380*/  MOV R19, R10 ;  /* 0x0000000a00137202 */ /* 0x002fe40000000f00 */
[----:B------:R-:W-:Y:S01]  /*0390*/  SHF.L.U32 R25, R28, 0x1, RZ ;  /* 0x000000011c197819 */ /* 0x000fe200000006ff */
[----:B-----5:R-:W-:-:S03]  /*03a0*/  IMAD.MOV.U32 R18, RZ, RZ, R13 ;  /* 0x000000ffff127224 */ /* 0x020fc600078e000d */
[----:B------:R-:W-:Y:S02]  /*03b0*/  LOP3.LUT R28, R28, R25, R23, 0x96, !PT ;  /* 0x000000191c1c7212 */ /* 0x000fe400078e9617 */
[----:B------:R-:W-:Y:S01]  /*03c0*/  MOV R25, R12 ;  /* 0x0000000c00197202 */ /* 0x000fe20000000f00 */
[----:B------:R1:W-:Y:S01]  /*03d0*/  STG.E.64 desc[UR36][R26.64+0x8], R18 ;  /* 0x000008121a007986 */ /* 0x0003e2000c101b24 */
[----:B0-----:R-:W-:-:S03]  /*03e0*/  LOP3.LUT R15, R28, R11, RZ, 0x3c, !PT ;  /* 0x0000000b1c0f7212 */ /* 0x001fc600078e3cff */
        /* <DEDUP_REMOVED lines=14> */
[----:B-1----:R-:W-:Y:S02]  /*04d0*/  IMAD.MOV.U32 R19, RZ, RZ, R10 ;  /* 0x000000ffff137224 */ /* 0x002fe400078e000a */
[----:B------:R-:W-:Y:S02]  /*04e0*/  IMAD.SHL.U32 R23, R28, 0x2, RZ ;  /* 0x000000021c177824 */ /* 0x000fe400078e00ff */
[----:B-----5:R-:W-:-:S03]  /*04f0*/  IMAD.MOV.U32 R18, RZ, RZ, R13 ;  /* 0x000000ffff127224 */ /* 0x020fc600078e000d */
[----:B------:R-:W-:Y:S01]  /*0500*/  LOP3.LUT R28, R28, R23, R21, 0x96, !PT ;  /* 0x000000171c1c7212 */ /* 0x000fe200078e9615 */
[----:B------:R-:W-:Y:S01]  /*0510*/  IMAD.MOV.U32 R21, RZ, RZ, R12 ;  /* 0x000000ffff157224 */ /* 0x000fe200078e000c */
[----:B------:R1:W-:Y:S02]  /*0520*/  STG.E.64 desc[UR36][R26.64+0x8], R18 ;  /* 0x000008121a007986 */ /* 0x0003e4000c101b24 */
[----:B0-----:R-:W-:Y:S02]  /*0530*/  LOP3.LUT R15, R28, R11, RZ, 0x3c, !PT ;  /* 0x0000000b1c0f7212 */ /* 0x001fe400078e3cff */
        /* <DEDUP_REMOVED lines=8> */
[----:B------:R-:W1:Y:S04]  /*05c0*/  LDG.E.64 R10, desc[UR36][R26.64+0x10] ;  /* 0x000010241a0a7981 */ /* 0x000e68000c1e1b00 */
[----:B------:R-:W4:Y:S01]  /*05d0*/  LDG.E.64 R12, desc[UR36][R26.64+0x8] ;  /* 0x000008241a0c7981 */ /* 0x000f22000c1e1b00 */
[----:B------:R-:W-:-:S05]  /*05e0*/  VIADD R4, R4, 0x4 ;  /* 0x0000000404047836 */ /* 0x000fca0000000000 */
[----:B------:R-:W-:Y:S02]  /*05f0*/  ISETP.NE.AND P0, PT, R4, R3, PT ;  /* 0x000000030400720c */ /* 0x000fe40003f05270 */
[----:B---3--:R-:W-:Y:S01]  /*0600*/  SHF.R.U32.HI R28, RZ, 0x2, R25 ;  /* 0x00000002ff1c7819 */ /* 0x008fe20000011619 */
[----:B------:R-:W-:-:S03]  /*0610*/  VIADD R24, R24, 0x587c5 ;  /* 0x000587c518187836 */ /* 0x000fc60000000000 */
[----:B------:R-:W-:Y:S01]  /*0620*/  LOP3.LUT R28, R28, R25, RZ, 0x3c, !PT ;  /* 0x000000191c1c7212 */ /* 0x000fe200078e3cff */
[----:B-1----:R-:W-:Y:S01]  /*0630*/  IMAD.MOV.U32 R19, RZ, RZ, R10 ;  /* 0x000000ffff137224 */ /* 0x002fe200078e000a */
[----:B------:R-:W-:Y:S02]  /*0640*/  SHF.L.U32 R23, R11, 0x4, RZ ;  /* 0x000000040b177819 */ /* 0x000fe400000006ff */
[----:B----4-:R-:W-:Y:S01]  /*0650*/  MOV R18, R13 ;  /* 0x0000000d00127202 */ /* 0x010fe20000000f00 */
[----:B------:R-:W-:-:S04]  /*0660*/  IMAD.SHL.U32 R25, R28, 0x2, RZ ;  /* 0x000000021c197824 */ /* 0x000fc800078e00ff */
[----:B------:R2:W-:Y:S01]  /*0670*/  STG.E.64 desc[UR36][R26.64+0x8], R18 ;  /* 0x000008121a007986 */ /* 0x0005e2000c101b24 */
[----:B------:R-:W-:Y:S01]  /*0680*/  LOP3.LUT R28, R28, R25, R23, 0x96, !PT ;  /* 0x000000191c1c7212 */ /* 0x000fe200078e9617 */
[----:B------:R-:W-:-:S03]  /*0690*/  IMAD.MOV.U32 R25, RZ, RZ, R12 ;  /* 0x000000ffff197224 */ /* 0x000fc600078e000c */
[----:B0-----:R-:W-:Y:S02]  /*06a0*/  LOP3.LUT R15, R28, R11, RZ, 0x3c, !PT ;  /* 0x0000000b1c0f7212 */ /* 0x001fe400078e3cff */
[----:B------:R2:W-:Y:S02]  /*06b0*/  STG.E.64 desc[UR36][R26.64], R24 ;  /* 0x000000181a007986 */ /* 0x0005e4000c101b24 */
[----:B------:R-:W-:-:S04]  /*06c0*/  IADD3 R14, PT, PT, R15, R24, RZ ;  /* 0x000000180f0e7210 */ /* 0x000fc80007ffe0ff */
[----:B------:R-:W-:Y:S01]  /*06d0*/  I2FP.F32.U32 R20, R14 ;  /* 0x0000000e00147245 */ /* 0x000fe20000201000 */
[----:B------:R-:W-:-:S04]  /*06e0*/  IMAD.MOV.U32 R14, RZ, RZ, R11 ;  /* 0x000000ffff0e7224 */ /* 0x000fc800078e000b */
[----:B------:R-:W-:Y:S01]  /*06f0*/  FFMA R5, R20, R5, 1.1641532182693481445e-10 ;  /* 0x2f00000014057423 */ /* 0x000fe20000000005 */
[----:B------:R2:W-:Y:S04]  /*0700*/  STG.E.64 desc[UR36][R26.64+0x10], R14 ;  /* 0x0000100e1a007986 */ /* 0x0005e8000c101b24 */
[----:B------:R2:W-:Y:S01]  /*0710*/  STG.E desc[UR36][R8.64+0xc], R5 ;  /* 0x00000c0508007986 */ /* 0x0005e2000c101924 */
[----:B------:R-:W-:Y:S05]  /*0720*/  @P0 BRA `(.L_x_30) ;  /* 0xfffffff800980947 */ /* 0x000fea000383ffff */
.L_x_29:
[----:B------:R-:W-:Y:S05]  /*0730*/  BRA.U !UP1, `(.L_x_31) ;  /* 0x0000000509347547 */ /* 0x000fea000b800000 */
[----:B------:R-:W-:Y:S02]  /*0740*/  UISETP.NE.AND UP0, UPT, UR4, 0x1, UPT ;  /* 0x000000010400788c */ /* 0x000fe4000bf05270 */
[----:B------:R-:W-:-:S04]  /*0750*/  ULOP3.LUT UR5, UR6, 0x1, URZ, 0xc0, !UPT ;  /* 0x0000000106057892 */ /* 0x000fc8000f8ec0ff */
[----:B------:R-:W-:-:S03]  /*0760*/  UISETP.NE.U32.AND UP1, UPT, UR5, 0x1, UPT ;  /* 0x000000010500788c */ /* 0x000fc6000bf25070 */
[----:B------:R-:W-:Y:S08]  /*0770*/  BRA.U !UP0, `(.L_x_32) ;  /* 0x0000000108bc7547 */ /* 0x000ff0000b800000 */
[----:B------:R-:W3:Y:S01]  /*0780*/  LDG.E.64 R10, desc[UR36][R26.64] ;  /* 0x000000241a0a7981 */ /* 0x000ee2000c1e1b00 */
[----:B--2---:R-:W0:Y:S03]  /*0790*/  LDC.64 R8, c[0x0][0x390] ;  /* 0x0000e400ff087b82 */ /* 0x004e260000000a00 */
[----:B------:R-:W2:Y:S04]  /*07a0*/  LDG.E.64 R4, desc[UR36][R26.64+0x10] ;  /* 0x000010241a047981 */ /* 0x000ea8000c1e1b00 */
[----:B------:R-:W4:Y:S01]  /*07b0*/  LDG.E.64 R6, desc[UR36][R26.64+0x8] ;  /* 0x000008241a067981 */ /* 0x000f22000c1e1b00 */
[----:B---3--:R-:W-:-:S04]  /*07c0*/  SHF.R.U32.HI R12, RZ, 0x2, R11 ;  /* 0x00000002ff0c7819 */ /* 0x008fc8000001160b */
[----:B------:R-:W-:Y:S01]  /*07d0*/  LOP3.LUT R12, R12, R11, RZ, 0x3c, !PT ;  /* 0x0000000b0c0c7212 */ /* 0x000fe200078e3cff */
[----:B--2---:R-:W-:Y:S01]  /*07e0*/  IMAD.MOV.U32 R19, RZ, RZ, R4 ;  /* 0x000000ffff137224 */ /* 0x004fe200078e0004 */
[----:B------:R-:W-:Y:S01]  /*07f0*/  SHF.L.U32 R11, R5, 0x4, RZ ;  /* 0x00000004050b7819 */ /* 0x000fe200000006ff */
[----:B----4-:R-:W-:Y:S02]  /*0800*/  IMAD.MOV.U32 R18, RZ, RZ, R7 ;  /* 0x000000ffff127224 */ /* 0x010fe400078e0007 */
[----:B------:R-:W-:-:S03]  /*0810*/  IMAD.SHL.U32 R13, R12, 0x2, RZ ;  /* 0x000000020c0d7824 */ /* 0x000fc600078e00ff */
[----:B------:R-:W-:Y:S02]  /*0820*/  STG.E.64 desc[UR36][R26.64+0x8], R18 ;  /* 0x000008121a007986 */ /* 0x000fe4000c101b24 */
[----:B------:R-:W-:Y:S01]  /*0830*/  LOP3.LUT R14, R12, R13, R11, 0x96, !PT ;  /* 0x0000000d0c0e7212 */ /* 0x000fe200078e960b */
[----:B------:R-:W-:Y:S02]  /*0840*/  VIADD R12, R10, 0x587c5 ;  /* 0x000587c50a0c7836 */ /* 0x000fe40000000000 */
[----:B------:R-:W-:Y:S01]  /*0850*/  IMAD R13, R16, UR6, R3 ;  /* 0x00000006100d7c24 */ /* 0x000fe2000f8e0203 */
[-C--:B------:R-:W-:Y:S01]  /*0860*/  LOP3.LUT R15, R14, R5.reuse, RZ, 0x3c, !PT ;  /* 0x000000050e0f7212 */ /* 0x080fe200078e3cff */
[----:B------:R-:W-:Y:S01]  /*0870*/  IMAD.MOV.U32 R10, RZ, RZ, 0x2f800000 ;  /* 0x2f800000ff0a7424 */ /* 0x000fe200078e00ff */
[----:B------:R-:W-:Y:S01]  /*0880*/  MOV R14, R5 ;  /* 0x00000005000e7202 */ /* 0x000fe20000000f00 */
[----:B0-----:R-:W-:Y:S01]  /*0890*/  IMAD.WIDE R8, R13, 0x4, R8 ;  /* 0x000000040d087825 */ /* 0x001fe200078e0208 */
[----:B------:R-:W-:-:S03]  /*08a0*/  IADD3 R11, PT, PT, R15, R12, RZ ;  /* 0x0000000c0f0b7210 */ /* 0x000fc60007ffe0ff */
[----:B------:R-:W-:Y:S01]  /*08b0*/  IMAD.MOV.U32 R13, RZ, RZ, R6 ;  /* 0x000000ffff0d7224 */ /* 0x000fe200078e0006 */
[----:B------:R-:W-:Y:S01]  /*08c0*/  I2FP.F32.U32 R11, R11 ;  /* 0x0000000b000b7245 */ /* 0x000fe20000201000 */
[----:B------:R0:W-:Y:S04]  /*08d0*/  STG.E.64 desc[UR36][R26.64+0x10], R14 ;  /* 0x0000100e1a007986 */ /* 0x0001e8000c101b24 */
[----:B------:R-:W-:Y:S01]  /*08e0*/  FFMA R11, R11, R10, 1.1641532182693481445e-10 ;  /* 0x2f0000000b0b7423 */ /* 0x000fe2000000000a */
[----:B------:R1:W-:Y:S04]  /*08f0*/  STG.E.64 desc[UR36][R26.64], R12 ;  /* 0x0000000c1a007986 */ /* 0x0003e8000c101b24 */
[----:B------:R2:W-:Y:S04]  /*0900*/  STG.E desc[UR36][R8.64], R11 ;  /* 0x0000000b08007986 */ /* 0x0005e8000c101924 */
[----:B------:R-:W3:Y:S04]  /*0910*/  LDG.E.64 R20, desc[UR36][R26.64] ;  /* 0x000000241a147981 */ /* 0x000ee8000c1e1b00 */
[----:B------:R-:W0:Y:S04]  /*0920*/  LDG.E.64 R4, desc[UR36][R26.64+0x10] ;  /* 0x000010241a047981 */ /* 0x000e28000c1e1b00 */
[----:B------:R-:W4:Y:S01]  /*0930*/  LDG.E.64 R6, desc[UR36][R26.64+0x8] ;  /* 0x000008241a067981 */ /* 0x000f22000c1e1b00 */
[----:B------:R-:W-:Y:S01]  /*0940*/  VIADD R3, R3, 0x2 ;  /* 0x0000000203037836 */ /* 0x000fe20000000000 */
[----:B---3--:R-:W-:Y:S01]  /*0950*/  SHF.R.U32.HI R24, RZ, 0x2, R21 ;  /* 0x00000002ff187819 */ /* 0x008fe20000011615 */
[----:B------:R-:W-:-:S03]  /*0960*/  VIADD R20, R20, 0x587c5 ;  /* 0x000587c514147836 */ /* 0x000fc60000000000 */
[----:B------:R-:W-:Y:S01]  /*0970*/  LOP3.LUT R24, R24, R21, RZ, 0x3c, !PT ;  /* 0x0000001518187212 */ /* 0x000fe200078e3cff */
[----:B0-----:R-:W-:Y:S01]  /*0980*/  IMAD.MOV.U32 R15, RZ, RZ, R4 ;  /* 0x000000ffff0f7224 */ /* 0x001fe200078e0004 */
[----:B------:R-:W-:Y:S01]  /*0990*/  SHF.L.U32 R17, R5, 0x4, RZ ;  /* 0x0000000405117819 */ /* 0x000fe200000006ff */
[----:B-1----:R-:W-:Y:S01]  /*09a0*/  IMAD.MOV.U32 R12, RZ, RZ, R5 ;  /* 0x000000ffff0c7224 */ /* 0x002fe200078e0005 */
[----:B----4-:R-:W-:Y:S01]  /*09b0*/  MOV R14, R7 ;  /* 0x00000007000e7202 */ /* 0x010fe20000000f00 */
[----:B------:R-:W-:-:S04]  /*09c0*/  IMAD.SHL.U32 R21, R24, 0x2, RZ ;  /* 0x0000000218157824 */ /* 0x000fc800078e00ff */
[----:B------:R0:W-:Y:S01]  /*09d0*/  STG.E.64 desc[UR36][R26.64+0x8], R14 ;  /* 0x0000080e1a007986 */ /* 0x0001e2000c101b24 */
[----:B------:R-:W-:Y:S01]  /*09e0*/  LOP3.LUT R24, R24, R21, R17, 0x96, !PT ;  /* 0x0000001518187212 */ /* 0x000fe200078e9611 */
[----:B------:R-:W-:-:S03]  /*09f0*/  IMAD.MOV.U32 R21, RZ, RZ, R6 ;  /* 0x000000ffff157224 */ /* 0x000fc600078e0006 */
[----:B------:R-:W-:Y:S02]  /*0a00*/  LOP3.LUT R13, R24, R5, RZ, 0x3c, !PT ;  /* 0x00000005180d7212 */ /* 0x000fe400078e3cff */
[----:B------:R0:W-:Y:S02]  /*0a10*/  STG.E.64 desc[UR36][R26.64], R20 ;  /* 0x000000141a007986 */ /* 0x0001e4000c101b24 */
[----:B--2---:R-:W-:Y:S02]  /*0a20*/  IADD3 R11, PT, PT, R13, R20, RZ ;  /* 0x000000140d0b7210 */ /* 0x004fe40007ffe0ff */
[----:B------:R0:W-:Y:S02]  /*0a30*/  STG.E.64 desc[UR36][R26.64+0x10], R12 ;  /* 0x0000100c1a007986 */ /* 0x0001e4000c101b24 */
[----:B------:R-:W-:-:S05]  /*0a40*/  I2FP.F32.U32 R11, R11 ;  /* 0x0000000b000b7245 */ /* 0x000fca0000201000 */
[----:B------:R-:W-:-:S05]  /*0a50*/  FFMA R11, R11, R10, 1.1641532182693481445e-10 ;  /* 0x2f0000000b0b7423 */ /* 0x000fca000000000a */
[----:B------:R0:W-:Y:S02]  /*0a60*/  STG.E desc[UR36][R8.64+0x4], R11 ;  /* 0x0000040b08007986 */ /* 0x0001e4000c101924 */
.L_x_32:
[----:B------:R-:W-:Y:S05]  /*0a70*/  BRA.U UP1, `(.L_x_31) ;  /* 0x0000000101647547 */ /* 0x000fea000b800000 */
[----:B0-----:R-:W3:Y:S04]  /*0a80*/  LDG.E.64 R10, desc[UR36][R26.64] ;  /* 0x000000241a0a7981 */ /* 0x001ee8000c1e1b00 */
[----:B--2---:R-:W2:Y:S04]  /*0a90*/  LDG.E.64 R4, desc[UR36][R26.64+0x10] ;  /* 0x000010241a047981 */ /* 0x004ea8000c1e1b00 */
[----:B------:R-:W4:Y:S01]  /*0aa0*/  LDG.E.64 R6, desc[UR36][R26.64+0x8] ;  /* 0x000008241a067981 */ /* 0x000f22000c1e1b00 */
[----:B------:R-:W-:Y:S01]  /*0ab0*/  IMAD R3, R16, UR6, R3 ;  /* 0x0000000610037c24 */ /* 0x000fe2000f8e0203 */
[----:B---3--:R-:W-:Y:S01]  /*0ac0*/  SHF.R.U32.HI R8, RZ, 0x2, R11 ;  /* 0x00000002ff087819 */ /* 0x008fe2000001160b */
[----:B------:R-:W-:-:S03]  /*0ad0*/  VIADD R10, R10, 0x587c5 ;  /* 0x000587c50a0a7836 */ /* 0x000fc60000000000 */
[----:B------:R-:W-:Y:S01]  /*0ae0*/  LOP3.LUT R11, R8, R11, RZ, 0x3c, !PT ;  /* 0x0000000b080b7212 */ /* 0x000fe200078e3cff */
[----:B--2---:R-:W-:Y:S01]  /*0af0*/  IMAD.MOV.U32 R19, RZ, RZ, R4 ;  /* 0x000000ffff137224 */ /* 0x004fe200078e0004 */
[----:B------:R-:W0:Y:S01]  /*0b00*/  LDC.64 R8, c[0x0][0x390] ;  /* 0x0000e400ff087b82 */ /* 0x000e220000000a00 */
[----:B------:R-:W-:Y:S01]  /*0b10*/  SHF.L.U32 R12, R5, 0x4, RZ ;  /* 0x00000004050c7819 */ /* 0x000fe200000006ff */
[----:B----4-:R-:W-:Y:S02]  /*0b20*/  IMAD.MOV.U32 R18, RZ, RZ, R7 ;  /* 0x000000ffff127224 */ /* 0x010fe400078e0007 */
[----:B------:R-:W-:-:S03]  /*0b30*/  IMAD.SHL.U32 R13, R11, 0x2, RZ ;  /* 0x000000020b0d7824 */ /* 0x000fc600078e00ff */
[----:B------:R1:W-:Y:S02]  /*0b40*/  STG.E.64 desc[UR36][R26.64+0x8], R18 ;  /* 0x000008121a007986 */ /* 0x0003e4000c101b24 */
[----:B------:R-:W-:-:S04]  /*0b50*/  LOP3.LUT R12, R11, R13, R12, 0x96, !PT ;  /* 0x0000000d0b0c7212 */ /* 0x000fc800078e960c */
[----:B------:R-:W-:Y:S01]  /*0b60*/  LOP3.LUT R13, R12, R5, RZ, 0x3c, !PT ;  /* 0x000000050c0d7212 */ /* 0x000fe200078e3cff */
[----:B------:R-:W-:-:S03]  /*0b70*/  IMAD.MOV.U32 R12, RZ, RZ, 0x2f800000 ;  /* 0x2f800000ff0c7424 */ /* 0x000fc600078e00ff */
[----:B------:R-:W-:-:S04]  /*0b80*/  IADD3 R11, PT, PT, R13, R10, RZ ;  /* 0x0000000a0d0b7210 */ /* 0x000fc80007ffe0ff */
[----:B------:R-:W-:Y:S01]  /*0b90*/  I2FP.F32.U32 R11, R11 ;  /* 0x0000000b000b7245 */ /* 0x000fe20000201000 */
[----:B0-----:R-:W-:-:S04]  /*0ba0*/  IMAD.WIDE R8, R3, 0x4, R8 ;  /* 0x0000000403087825 */ /* 0x001fc800078e0208 */
[----:B------:R-:W-:Y:S01]  /*0bb0*/  FFMA R15, R11, R12, 1.1641532182693481445e-10 ;  /* 0x2f0000000b0f7423 */ /* 0x000fe2000000000c */
[----:B------:R-:W-:Y:S01]  /*0bc0*/  MOV R12, R5 ;  /* 0x00000005000c7202 */ /* 0x000fe20000000f00 */
[----:B------:R-:W-:-:S04]  /*0bd0*/  IMAD.MOV.U32 R11, RZ, RZ, R6 ;  /* 0x000000ffff0b7224 */ /* 0x000fc800078e0006 */
[----:B------:R1:W-:Y:S04]  /*0be0*/  STG.E.64 desc[UR36][R26.64+0x10], R12 ;  /* 0x0000100c1a007986 */ /* 0x0003e8000c101b24 */
[----:B------:R1:W-:Y:S04]  /*0bf0*/  STG.E.64 desc[UR36][R26.64], R10 ;  /* 0x0000000a1a007986 */ /* 0x0003e8000c101b24 */
[----:B------:R1:W-:Y:S02]  /*0c00*/  STG.E desc[UR36][R8.64], R15 ;  /* 0x0000000f08007986 */ /* 0x0003e4000c101924 */
.L_x_31:
[----:B------:R-:W3:Y:S01]  /*0c10*/  LDCU UR4, c[0x0][0x380] ;  /* 0x00007000ff0477ac */ /* 0x000ee20008000800 */
[----:B01----:R-:W-:Y:S01]  /*0c20*/  IMAD.MOV.U32 R12, RZ, RZ, 0x1 ;  /* 0x00000001ff0c7424 */ /* 0x003fe200078e00ff */
[----:B------:R-:W-:Y:S01]  /*0c30*/  IADD3 R3, PT, PT, -R0, R22, RZ ;  /* 0x0000001600037210 */ /* 0x000fe20007ffe1ff */
[----:B------:R-:W-:Y:S01]  /*0c40*/  IMAD.MOV.U32 R13, RZ, RZ, -0x1 ;  /* 0xffffffffff0d7424 */ /* 0x000fe200078e00ff */
[----:B------:R-:W-:Y:S01]  /*0c50*/  MOV R0, 0x0 ;  /* 0x0000000000007802 */ /* 0x000fe20000000f00 */
[----:B------:R-:W-:Y:S01]  /*0c60*/  IMAD.MOV.U32 R6, RZ, RZ, R22 ;  /* 0x000000ffff067224 */ /* 0x000fe200078e0016 */
[----:B------:R-:W-:Y:S01]  /*0c70*/  MOV R7, R2 ;  /* 0x0000000200077202 */ /* 0x000fe20000000f00 */
[----:B--2---:R-:W-:Y:S01]  /*0c80*/  IMAD.MOV.U32 R19, RZ, RZ, 0x1 ;  /* 0x00000001ff137424 */ /* 0x004fe200078e00ff */
[----:B------:R0:W-:Y:S01]  /*0c90*/  STL.64 [R1], R12 ;  /* 0x0000000c01007387 */ /* 0x0001e20000100a00 */
[----:B------:R0:W1:Y:S01]  /*0ca0*/  LDC.64 R10, c[0x4][R0] ;  /* 0x01000000000a7b82 */ /* 0x0000620000000a00 */
[----:B---3--:R-:W2:Y:S01]  /*0cb0*/  F2F.F64.F32 R8, UR4 ;  /* 0x0000000400087d10 */ /* 0x008ea20008201800 */
[----:B------:R-:W3:Y:S01]  /*0cc0*/  LDCU.64 UR4, c[0x4][0x48] ;  /* 0x01000900ff0477ac */ /* 0x000ee20008000a00 */
[----:B--2---:R0:W-:Y:S01]  /*0cd0*/  STL.64 [R3], R8 ;  /* 0x0000000803007387 */ /* 0x0041e20000100a00 */
[----:B---3--:R-:W-:Y:S01]  /*0ce0*/  MOV R4, UR4 ;  /* 0x0000000400047c02 */ /* 0x008fe20008000f00 */
[----:B------:R-:W-:-:S07]  /*0cf0*/  IMAD.U32 R5, RZ, RZ, UR5 ;  /* 0x00000005ff057e24 */ /* 0x000fce000f8e00ff */
[----:B------:R-:W-:-:S07]  /*0d00*/  LEPC R20, `(.L_x_33) ;  /* 0x000000001014794e */ /* 0x000fce0000000000 */
[----:B01----:R-:W-:Y:S05]  /*0d10*/  CALL.ABS.NOINC R10 ;  /* 0x000000000a007343 */ /* 0x003fea0003c00000 */
.L_x_33:
[----:B------:R-:W0:Y:S01]  /*0d20*/  LDC R28, c[0x0][0x39c] ;  /* 0x0000e700ff1c7b82 */ /* 0x000e220000000800 */
[----:B------:R-:W-:Y:S01]  /*0d30*/  HFMA2 R23, -RZ, RZ, 0, 0 ;  /* 0x00000000ff177431 */ /* 0x000fe200000001ff */
[----:B------:R-:W-:Y:S01]  /*0d40*/  BSSY.RECONVERGENT B6, `(.L_x_34) ;  /* 0x000006c000067945 */ /* 0x000fe20003800200 */
[----:B------:R-:W-:Y:S02]  /*0d50*/  IMAD.MOV.U32 R26, RZ, RZ, RZ ;  /* 0x000000ffff1a7224 */ /* 0x000fe400078e00ff */
[----:B------:R-:W-:Y:S02]  /*0d60*/  IMAD.MOV.U32 R17, RZ, RZ, RZ ;  /* 0x000000ffff117224 */ /* 0x000fe400078e00ff */
[----:B------:R-:W-:Y:S02]  /*0d70*/  IMAD.MOV.U32 R18, RZ, RZ, RZ ;  /* 0x000000ffff127224 */ /* 0x000fe400078e00ff */
[----:B0-----:R-:W-:-:S04]  /*0d80*/  IMAD R28, R28, R28, RZ ;  /* 0x0000001c1c1c7224 */ /* 0x001fc800078e02ff */
[----:B------:R-:W-:-:S07]  /*0d90*/  IMAD R28, R28, R28, RZ ;  /* 0x0000001c1c1c7224 */ /* 0x000fce00078e02ff */
.L_x_45:
[----:B------:R-:W0:Y:S01]  /*0da0*/  LDC.64 R24, c[0x0][0x390] ;  /* 0x0000e400ff187b82 */ /* 0x000e220000000a00 */
[----:B------:R-:W1:Y:S02]  /*0db0*/  LDCU UR4, c[0x0][0x398] ;  /* 0x00007300ff0477ac */ /* 0x000e640008000800 */
[----:B-1----:R-:W-:-:S04]  /*0dc0*/  IMAD R3, R16, UR4, R17 ;  /* 0x0000000410037c24 */ /* 0x002fc8000f8e0211 */
[----:B0-----:R-:W-:-:S05]  /*0dd0*/  IMAD.WIDE R24, R3, 0x4, R24 ;  /* 0x0000000403187825 */ /* 0x001fca00078e0218 */
[----:B------:R-:W2:Y:S01]  /*0de0*/  LDG.E R0, desc[UR36][R24.64] ;  /* 0x0000002418007981 */ /* 0x000ea2000c1e1900 */
[----:B------:R-:W0:Y:S01]  /*0df0*/  LDCU UR4, c[0x0][0x2f8] ;  /* 0x00005f00ff0477ac */ /* 0x000e220008000800 */
[----:B------:R-:W-:Y:S01]  /*0e00*/  MOV R8, 0x0 ;  /* 0x0000000000087802 */ /* 0x000fe20000000f00 */
[----:B------:R-:W-:Y:S01]  /*0e10*/  IMAD.MOV.U32 R7, RZ, RZ, R2 ;  /* 0x000000ffff077224 */ /* 0x000fe200078e0002 */
[----:B------:R-:W-:-:S04]  /*0e20*/  MOV R6, R22 ;  /* 0x0000001600067202 */ /* 0x000fc80000000f00 */
[----:B------:R-:W1:Y:S01]  /*0e30*/  LDC.64 R8, c[0x4][R8] ;  /* 0x0100000008087b82 */ /* 0x000e620000000a00 */
[----:B0-----:R-:W-:Y:S01]  /*0e40*/  IADD3 R3, PT, PT, R22, -UR4, RZ ;  /* 0x8000000416037c10 */ /* 0x001fe2000fffe0ff */
        /* <DEDUP_REMOVED lines=9> */
.L_x_35:
[----:B------:R-:W2:Y:S01]  /*0ee0*/  LDG.E R10, desc[UR36][R24.64] ;  /* 0x00000024180a7981 */ /* 0x000ea2000c1e1900 */
[----:B------:R-:W2:Y:S01]  /*0ef0*/  LDCU UR4, c[0x0][0x380] ;  /* 0x00007000ff0477ac */ /* 0x000ea20008000800 */
[----:B------:R-:W-:Y:S02]  /*0f00*/  IADD3 R23, PT, PT, R23, 0x1, RZ ;  /* 0x0000000117177810 */ /* 0x000fe40007ffe0ff */
[----:B--2---:R-:W-:-:S04]  /*0f10*/  FSETP.GE.AND P0, PT, R10, UR4, PT ;  /* 0x000000040a007c0b */ /* 0x004fc8000bf06000 */
[----:B------:R-:W-:-:S05]  /*0f20*/  SEL R0, RZ, 0x1, !P0 ;  /* 0x00000001ff007807 */ /* 0x000fca0004000000 */
[----:B------:R-:W-:-:S06]  /*0f30*/  IMAD R0, R0, 0x4, R1 ;  /* 0x0000000400007824 */ /* 0x000fcc00078e0201 */
[----:B------:R-:W2:Y:S01]  /*0f40*/  LDL R0, [R0] ;  /* 0x0000000000007983 */ /* 0x000ea20000100800 */
[----:B------:R-:W-:Y:S01]  /*0f50*/  SEL R23, R23, RZ, P0 ;  /* 0x000000ff17177207 */ /* 0x000fe20000000000 */
[----:B------:R-:W-:Y:S01]  /*0f60*/  VIADD R3, R26, 0x1 ;  /* 0x000000011a037836 */ /* 0x000fe20000000000 */
[----:B------:R-:W-:Y:S02]  /*0f70*/  BSSY.RECONVERGENT B0, `(.L_x_36) ;  /* 0x0000035000007945 */ /* 0x000fe40003800200 */
[C---:B------:R-:W-:Y:S02]  /*0f80*/  ISETP.GT.AND P0, PT, R23.reuse, RZ, PT ;  /* 0x000000ff1700720c */ /* 0x040fe40003f04270 */
[----:B------:R-:W-:-:S11]  /*0f90*/  ISETP.GE.AND P1, PT, R23, 0x1, PT ;  /* 0x000000011700780c */ /* 0x000fd60003f26270 */
[----:B------:R-:W-:-:S05]  /*0fa0*/  @!P0 IMAD.MOV R3, RZ, RZ, R26 ;  /* 0x000000ffff038224 */ /* 0x000fca00078e021a */
[----:B------:R-:W-:Y:S01]  /*0fb0*/  MOV R26, R3 ;  /* 0x00000003001a7202 */ /* 0x000fe20000000f00 */
[----:B--2---:R-:W-:Y:S02]  /*0fc0*/  IMAD R18, R0, R19, R18 ;  /* 0x0000001300127224 */ /* 0x004fe400078e0212 */
[----:B------:R-:W-:Y:S01]  /*0fd0*/  IMAD.MOV.U32 R19, RZ, RZ, 0x1 ;  /* 0x00000001ff137424 */ /* 0x000fe200078e00ff */
[----:B------:R-:W-:Y:S06]  /*0fe0*/  @!P1 BRA `(.L_x_37) ;  /* 0x0000000000b49947 */ /* 0x000fec0003800000 */
[C---:B------:R-:W-:Y:S01]  /*0ff0*/  ISETP.GE.U32.AND P0, PT, R23.reuse, 0x4, PT ;  /* 0x000000041700780c */ /* 0x040fe20003f06070 */
[----:B------:R-:W-:Y:S01]  /*1000*/  BSSY.RECONVERGENT B1, `(.L_x_38) ;  /* 0x0000022000017945 */ /* 0x000fe20003800200 */
[----:B------:R-:W-:Y:S01]  /*1010*/  LOP3.LUT R5, R23, 0x3, RZ, 0xc0, !PT ;  /* 0x0000000317057812 */ /* 0x000fe200078ec0ff */
[----:B------:R-:W-:-:S10]  /*1020*/  IMAD.MOV.U32 R19, RZ, RZ, 0x1 ;  /* 0x00000001ff137424 */ /* 0x000fd400078e00ff */
[----:B------:R-:W-:Y:S05]  /*1030*/  @!P0 BRA `(.L_x_39) ;  /* 0x0000000000788947 */ /* 0x000fea0003800000 */
[----:B------:R-:W-:Y:S01]  /*1040*/  LOP3.LUT R0, R23, 0x7ffffffc, RZ, 0xc0, !PT ;  /* 0x7ffffffc17007812 */ /* 0x000fe200078ec0ff */
[----:B------:R-:W-:-:S03]  /*1050*/  IMAD.MOV.U32 R19, RZ, RZ, 0x1 ;  /* 0x00000001ff137424 */ /* 0x000fc600078e00ff */
[----:B------:R-:W-:-:S04]  /*1060*/  IADD3 R0, PT, PT, -R0, RZ, RZ ;  /* 0x000000ff00007210 */ /* 0x000fc80007ffe1ff */
[----:B------:R-:W-:-:S13]  /*1070*/  ISETP.GE.AND P0, PT, R0, RZ, PT ;  /* 0x000000ff0000720c */ /* 0x000fda0003f06270 */
[----:B------:R-:W-:Y:S05]  /*1080*/  @P0 BRA `(.L_x_40) ;  /* 0x0000000000540947 */ /* 0x000fea0003800000 */
[----:B------:R-:W-:Y:S01]  /*1090*/  IMAD.MOV R3, RZ, RZ, -R0 ;  /* 0x000000ffff037224 */ /* 0x000fe200078e0a00 */
[----:B------:R-:W-:Y:S01]  /*10a0*/  BSSY.RECONVERGENT B2, `(.L_x_41) ;  /* 0x000000b000027945 */ /* 0x000fe20003800200 */
[----:B------:R-:W-:-:S03]  /*10b0*/  PLOP3.LUT P0, PT, PT, PT, PT, 0x80, 0x8 ;  /* 0x000000000008781c */ /* 0x000fc60003f0f070 */
[----:B------:R-:W-:-:S13]  /*10c0*/  ISETP.GT.AND P1, PT, R3, 0xc, PT ;  /* 0x0000000c0300780c */ /* 0x000fda0003f24270 */
[----:B------:R-:W-:Y:S05]  /*10d0*/  @!P1 BRA `(.L_x_42) ;  /* 0x00000000001c9947 */ /* 0x000fea0003800000 */
[----:B------:R-:W-:Y:S01]  /*10e0*/  PLOP3.LUT P0, PT, PT, PT, PT, 0x8, 0x80 ;  /* 0x000000000080781c */ /* 0x000fe20003f0e170 */
[----:B------:R-:W-:-:S12]  /*10f0*/  IMAD R4, R28, R28, RZ ;  /* 0x0000001c1c047224 */ /* 0x000fd800078e02ff */
.L_x_43:
[----:B------:R-:W-:Y:S01]  /*1100*/  IADD3 R0, PT, PT, R0, 0x10, RZ ;  /* 0x0000001000007810 */ /* 0x000fe20007ffe0ff */
[----:B------:R-:W-:-:S03]  /*1110*/  IMAD R19, R19, R4, RZ ;  /* 0x0000000413137224 */ /* 0x000fc600078e02ff */
[----:B------:R-:W-:Y:S01]  /*1120*/  ISETP.GE.AND P1, PT, R0, -0xc, PT ;  /* 0xfffffff40000780c */ /* 0x000fe20003f26270 */
[----:B------:R-:W-:-:S12]  /*1130*/  IMAD R19, R19, R4, RZ ;  /* 0x0000000413137224 */ /* 0x000fd800078e02ff */
[----:B------:R-:W-:Y:S05]  /*1140*/  @!P1 BRA `(.L_x_43) ;  /* 0xfffffffc00ec9947 */ /* 0x000fea000383ffff */
.L_x_42:
[----:B------:R-:W-:Y:S05]  /*1150*/  BSYNC.RECONVERGENT B2 ;  /* 0x0000000000027941 */ /* 0x000fea0003800200 */
.L_x_41:
[----:B------:R-:W-:-:S05]  /*1160*/  IMAD.MOV R3, RZ, RZ, -R0 ;  /* 0x000000ffff037224 */ /* 0x000fca00078e0a00 */
[----:B------:R-:W-:-:S13]  /*1170*/  ISETP.GT.AND P1, PT, R3, 0x4, PT ;  /* 0x000000040300780c */ /* 0x000fda0003f24270 */
[----:B------:R-:W-:Y:S01]  /*1180*/  @P1 VIADD R0, R0, 0x8 ;  /* 0x0000000800001836 */ /* 0x000fe20000000000 */
[----:B------:R-:W-:Y:S01]  /*1190*/  @P1 PLOP3.LUT P0, PT, PT, PT, PT, 0x8, 0x80 ;  /* 0x000000000080181c */ /* 0x000fe20003f0e170 */
[----:B------:R-:W-:-:S03]  /*11a0*/  @P1 IMAD R3, R19, R28, RZ ;  /* 0x0000001c13031224 */ /* 0x000fc600078e02ff */
[----:B------:R-:W-:Y:S01]  /*11b0*/  ISETP.NE.OR P0, PT, R0, RZ, P0 ;  /* 0x000000ff0000720c */ /* 0x000fe20000705670 */
[----:B------:R-:W-:-:S12]  /*11c0*/  @P1 IMAD R19, R28, R3, RZ ;  /* 0x000000031c131224 */ /* 0x000fd800078e02ff */
[----:B------:R-:W-:Y:S05]  /*11d0*/  @!P0 BRA `(.L_x_39) ;  /* 0x0000000000108947 */ /* 0x000fea0003800000 */
.L_x_40:
[----:B------:R-:W-:Y:S01]  /*11e0*/  IADD3 R0, PT, PT, R0, 0x4, RZ ;  /* 0x0000000400007810 */ /* 0x000fe20007ffe0ff */
[----:B------:R-:W-:-:S03]  /*11f0*/  IMAD R19, R28, R19, RZ ;  /* 0x000000131c137224 */ /* 0x000fc600078e02ff */
[----:B------:R-:W-:-:S13]  /*1200*/  ISETP.NE.AND P0, PT, R0, RZ, PT ;  /* 0x000000ff0000720c */ /* 0x000fda0003f05270 */
[----:B------:R-:W-:Y:S05]  /*1210*/  @P0 BRA `(.L_x_40) ;  /* 0xfffffffc00f00947 */ /* 0x000fea000383ffff */
.L_x_39:
[----:B------:R-:W-:Y:S05]  /*1220*/  BSYNC.RECONVERGENT B1 ;  /* 0x0000000000017941 */ /* 0x000fea0003800200 */
.L_x_38:
[----:B------:R-:W-:-:S13]  /*1230*/  ISETP.NE.AND P0, PT, R5, RZ, PT ;  /* 0x000000ff0500720c */ /* 0x000fda0003f05270 */
[----:B------:R-:W-:Y:S05]  /*1240*/  @!P0 BRA `(.L_x_37) ;  /* 0x00000000001c8947 */ /* 0x000fea0003800000 */
[----:B------:R-:W0:Y:S01]  /*1250*/  LDC R4, c[0x0][0x39c] ;  /* 0x0000e700ff047b82 */ /* 0x000e220000000800 */
[----:B------:R-:W-:-:S13]  /*1260*/  ISETP.NE.AND P0, PT, R5, 0x1, PT ;  /* 0x000000010500780c */ /* 0x000fda0003f05270 */
[----:B------:R-:W-:Y:S01]  /*1270*/  @P0 ISETP.NE.AND P1, PT, R5, 0x2, PT ;  /* 0x000000020500080c */ /* 0x000fe20003f25270 */
[----:B0-----:R-:W-:-:S03]  /*1280*/  IMAD R19, R19, R4, RZ ;  /* 0x0000000413137224 */ /* 0x001fc600078e02ff */
[----:B------:R-:W-:Y:S01]  /*1290*/  @P0 SEL R0, R4, 0x1, P1 ;  /* 0x0000000104000807 */ /* 0x000fe20000800000 */
[----:B------:R-:W-:-:S04]  /*12a0*/  @P0 IMAD R3, R19, R4, RZ ;  /* 0x0000000413030224 */ /* 0x000fc800078e02ff */
[----:B------:R-:W-:-:S07]  /*12b0*/  @P0 IMAD R19, R3, R0, RZ ;  /* 0x0000000003130224 */ /* 0x000fce00078e02ff */
.L_x_37:
[----:B------:R-:W-:Y:S05]  /*12c0*/  BSYNC.RECONVERGENT B0 ;  /* 0x0000000000007941 */ /* 0x000fea0003800200 */
.L_x_36:
[----:B------:R-:W0:Y:S01]  /*12d0*/  LDCU UR4, c[0x0][0x2f8] ;  /* 0x00005f00ff0477ac */ /* 0x000e220008000800 */
[----:B------:R-:W1:Y:S01]  /*12e0*/  F2F.F64.F32 R10, R10 ;  /* 0x0000000a000a7310 */ /* 0x000e620000201800 */
[----:B------:R-:W-:Y:S01]  /*12f0*/  MOV R8, 0x0 ;  /* 0x0000000000087802 */ /* 0x000fe20000000f00 */
[----:B------:R-:W-:Y:S02]  /*1300*/  IMAD.MOV.U32 R6, RZ, RZ, R22 ;  /* 0x000000ffff067224 */ /* 0x000fe400078e0016 */
[----:B------:R-:W-:-:S03]  /*1310*/  IMAD.MOV.U32 R7, RZ, RZ, R2 ;  /* 0x000000ffff077224 */ /* 0x000fc600078e0002 */
[----:B------:R-:W2:Y:S01]  /*1320*/  LDC.64 R8, c[0x4][R8] ;  /* 0x0100000008087b82 */ /* 0x000ea20000000a00 */
[----:B0-----:R-:W-:Y:S01]  /*1330*/  VIADD R0, R22, -UR4 ;  /* 0x8000000416007c36 */ /* 0x001fe20008000000 */
[----:B------:R-:W0:Y:S04]  /*1340*/  LDCU.64 UR4, c[0x4][0x58] ;  /* 0x01000b00ff0477ac */ /* 0x000e280008000a00 */
[----:B-1----:R1:W-:Y:S04]  /*1350*/  STL.64 [R0+0x18], R10 ;  /* 0x0000180a00007387 */ /* 0x0023e80000100a00 */
[----:B------:R1:W-:Y:S04]  /*1360*/  STL.128 [R0], R16 ;  /* 0x0000001000007387 */ /* 0x0003e80000100c00 */
[----:B------:R1:W-:Y:S01]  /*1370*/  STL [R0+0x10], R23 ;  /* 0x0000101700007387 */ /* 0x0003e20000100800 */
[----:B0-----:R-:W-:Y:S01]  /*1380*/  IMAD.U32 R4, RZ, RZ, UR4 ;  /* 0x00000004ff047e24 */ /* 0x001fe2000f8e00ff */
[----:B------:R-:W-:-:S07]  /*1390*/  MOV R5, UR5 ;  /* 0x0000000500057c02 */ /* 0x000fce0008000f00 */
[----:B------:R-:W-:-:S07]  /*13a0*/  LEPC R20, `(.L_x_44) ;  /* 0x000000001014794e */ /* 0x000fce0000000000 */
[----:B-12---:R-:W-:Y:S05]  /*13b0*/  CALL.ABS.NOINC R8 ;  /* 0x0000000008007343 */ /* 0x006fea0003c00000 */
.L_x_44:
[----:B------:R-:W0:Y:S01]  /*13c0*/  LDCU UR4, c[0x0][0x398] ;  /* 0x00007300ff0477ac */ /* 0x000e220008000800 */
[----:B------:R-:W-:-:S04]  /*13d0*/  IADD3 R17, PT, PT, R17, 0x1, RZ ;  /* 0x0000000111117810 */ /* 0x000fc80007ffe0ff */
[----:B0-----:R-:W-:-:S13]  /*13e0*/  ISETP.NE.AND P0, PT, R17, UR4, PT ;  /* 0x0000000411007c0c */ /* 0x001fda000bf05270 */
[----:B------:R-:W-:Y:S05]  /*13f0*/  @P0 BRA `(.L_x_45) ;  /* 0xfffffff800680947 */ /* 0x000fea000383ffff */
[----:B------:R-:W-:Y:S05]  /*1400*/  BSYNC.RECONVERGENT B6 ;  /* 0x0000000000067941 */ /* 0x000fea0003800200 */
.L_x_34:
[----:B------:R-:W-:Y:S05]  /*1410*/  BRA `(.L_x_46) ;  /* 0x0000000000487947 */ /* 0x000fea0003800000 */
.L_x_28:
[----:B------:R-:W0:Y:S01]  /*1420*/  LDCU UR4, c[0x0][0x380] ;  /* 0x00007000ff0477ac */ /* 0x000e220008000800 */
[----:B------:R-:W-:Y:S01]  /*1430*/  IMAD.MOV.U32 R8, RZ, RZ, 0x1 ;  /* 0x00000001ff087424 */ /* 0x000fe200078e00ff */
[----:B------:R-:W-:Y:S01]  /*1440*/  MOV R0, 0x0 ;  /* 0x0000000000007802 */ /* 0x000fe20000000f00 */
[----:B------:R-:W-:Y:S01]  /*1450*/  IMAD.MOV.U32 R9, RZ, RZ, -0x1 ;  /* 0xffffffffff097424 */ /* 0x000fe200078e00ff */
[----:B------:R-:W-:Y:S01]  /*1460*/  MOV R7, R2 ;  /* 0x0000000200077202 */ /* 0x000fe20000000f00 */
[----:B------:R-:W-:Y:S01]  /*1470*/  IMAD.MOV.U32 R6, RZ, RZ, R22 ;  /* 0x000000ffff067224 */ /* 0x000fe200078e0016 */
[----:B------:R1:W2:Y:S02]  /*1480*/  LDC.64 R12, c[0x4][R0] ;  /* 0x01000000000c7b82 */ /* 0x0002a40000000a00 */
[----:B------:R1:W-:Y:S01]  /*1490*/  STL.64 [R1], R8 ;  /* 0x0000000801007387 */ /* 0x0003e20000100a00 */
[----:B0-----:R-:W0:Y:S01]  /*14a0*/  F2F.F64.F32 R10, UR4 ;  /* 0x00000004000a7d10 */ /* 0x001e220008201800 */
[----:B------:R-:W3:Y:S02]  /*14b0*/  LDCU.64 UR4, c[0x4][0x48] ;  /* 0x01000900ff0477ac */ /* 0x000ee40008000a00 */
[----:B0-----:R1:W-:Y:S01]  /*14c0*/  STL.64 [R1+0x10], R10 ;  /* 0x0000100a01007387 */ /* 0x0013e20000100a00 */
[----:B---3--:R-:W-:Y:S01]  /*14d0*/  MOV R4, UR4 ;  /* 0x0000000400047c02 */ /* 0x008fe20008000f00 */
[----:B------:R-:W-:-:S07]  /*14e0*/  IMAD.U32 R5, RZ, RZ, UR5 ;  /* 0x00000005ff057e24 */ /* 0x000fce000f8e00ff */
[----:B------:R-:W-:-:S07]  /*14f0*/  LEPC R20, `(.L_x_47) ;  /* 0x000000001014794e */ /* 0x000fce0000000000 */
[----:B-12---:R-:W-:Y:S05]  /*1500*/  CALL.ABS.NOINC R12 ;  /* 0x000000000c007343 */ /* 0x006fea0003c00000 */
.L_x_47:
[----:B------:R-:W-:Y:S01]  /*1510*/  UMOV UR4, URZ ;  /* 0x000000ff00047c82 */ /* 0x000fe20008000000 */
[----:B------:R-:W-:Y:S02]  /*1520*/  IMAD.MOV.U32 R26, RZ, RZ, RZ ;  /* 0x000000ffff1a7224 */ /* 0x000fe400078e00ff */
[----:B------:R-:W-:-:S07]  /*1530*/  IMAD.U32 R18, RZ, RZ, UR4 ;  /* 0x00000004ff127e24 */ /* 0x000fce000f8e00ff */
.L_x_46:
[----:B------:R-:W0:Y:S01]  /*1540*/  LDCU UR4, c[0x0][0x2f8] ;  /* 0x00005f00ff0477ac */ /* 0x000e220008000800 */
[----:B------:R-:W-:Y:S01]  /*1550*/  MOV R16, 0x0 ;  /* 0x0000000000107802 */ /* 0x000fe20000000f00 */
[----:B------:R-:W-:Y:S01]  /*1560*/  IMAD.MOV.U32 R7, RZ, RZ, R2 ;  /* 0x000000ffff077224 */ /* 0x000fe200078e0002 */
[----:B------:R-:W-:Y:S02]  /*1570*/  MOV R6, R22 ;  /* 0x0000001600067202 */ /* 0x000fe40000000f00 */
[----:B------:R1:W2:Y:S01]  /*1580*/  LDC.64 R8, c[0x4][R16] ;  /* 0x0100000010087b82 */ /* 0x0002a20000000a00 */
[----:B0-----:R-:W-:Y:S01]  /*1590*/  IADD3 R17, PT, PT, R22, -UR4, RZ ;  /* 0x8000000416117c10 */ /* 0x001fe2000fffe0ff */
[----:B------:R-:W0:Y:S04]  /*15a0*/  LDCU.64 UR4, c[0x4][0x60] ;  /* 0x01000c00ff0477ac */ /* 0x000e280008000a00 */
[----:B------:R1:W-:Y:S01]  /*15b0*/  STL [R17], R18 ;  /* 0x0000001211007387 */ /* 0x0003e20000100800 */
[----:B0-----:R-:W-:-:S02]  /*15c0*/  IMAD.U32 R4, RZ, RZ, UR4 ;  /* 0x00000004ff047e24 */ /* 0x001fc4000f8e00ff */
[----:B-1----:R-:W-:-:S07]  /*15d0*/  IMAD.U32 R5, RZ, RZ, UR5 ;  /* 0x00000005ff057e24 */ /* 0x002fce000f8e00ff */
[----:B------:R-:W-:-:S07]  /*15e0*/  LEPC R20, `(.L_x_48) ;  /* 0x000000001014794e */ /* 0x000fce0000000000 */
[----:B--2---:R-:W-:Y:S05]  /*15f0*/  CALL.ABS.NOINC R8 ;  /* 0x0000000008007343 */ /* 0x004fea0003c00000 */
.L_x_48:
[----:B------:R0:W-:Y:S01]  /*1600*/  STL [R17], R26 ;  /* 0x0000001a11007387 */ /* 0x0001e20000100800 */
[----:B------:R0:W1:Y:S01]  /*1610*/  LDC.64 R8, c[0x4][R16] ;  /* 0x0100000010087b82 */ /* 0x0000620000000a00 */
[----:B------:R-:W2:Y:S01]  /*1620*/  LDCU.64 UR4, c[0x4][0x68] ;  /* 0x01000d00ff0477ac */ /* 0x000ea20008000a00 */
[----:B------:R-:W-:Y:S01]  /*1630*/  IMAD.MOV.U32 R6, RZ, RZ, R22 ;  /* 0x000000ffff067224 */ /* 0x000fe200078e0016 */
[----:B------:R-:W-:Y:S01]  /*1640*/  MOV R7, R2 ;  /* 0x0000000200077202 */ /* 0x000fe20000000f00 */
[----:B--2---:R-:W-:Y:S01]  /*1650*/  IMAD.U32 R4, RZ, RZ, UR4 ;  /* 0x00000004ff047e24 */ /* 0x004fe2000f8e00ff */
[----:B0-----:R-:W-:-:S07]  /*1660*/  MOV R5, UR5 ;  /* 0x0000000500057c02 */ /* 0x001fce0008000f00 */
[----:B------:R-:W-:-:S07]  /*1670*/  LEPC R20, `(.L_x_49) ;  /* 0x000000001014794e */ /* 0x000fce0000000000 */
[----:B-1----:R-:W-:Y:S05]  /*1680*/  CALL.ABS.NOINC R8 ;  /* 0x0000000008007343 */ /* 0x002fea0003c00000 */
.L_x_49:
[----:B------:R-:W-:Y:S05]  /*1690*/  EXIT ;  /* 0x000000000000794d */ /* 0x000fea0003800000 */
.L_x_50:
        /* <DEDUP_REMOVED lines=14> */
.L_x_61:


//--------------------- .text._Z10initRandomjP17curandStateXORWOW --------------------------
	.section	.text._Z10initRandomjP17curandStateXORWOW,"ax",@progbits
	.align	128
        .global         _Z10initRandomjP17curandStateXORWOW
        .type           _Z10initRandomjP17curandStateXORWOW,@function
        .size           _Z10initRandomjP17curandStateXORWOW,(.L_x_62 - _Z10initRandomjP17curandStateXORWOW)
        .other          _Z10initRandomjP17curandStateXORWOW,@"STO_CUDA_ENTRY STV_DEFAULT"
_Z10initRandomjP17curandStateXORWOW:
.text._Z10initRandomjP17curandStateXORWOW:
[----:B------:R-:W-:Y:S01]  /*0000*/  LDC R1, c[0x0][0x37c] ;  /* 0x0000df00ff017b82 */ /* 0x000fe20000000800 */
[----:B------:R-:W0:Y:S07]  /*0010*/  S2R R13, SR_CTAID.X ;  /* 0x00000000000d7919 */ /* 0x000e2e0000002500 */
[----:B------:R-:W1:Y:S01]  /*0020*/  LDC R0, c[0x0][0x380] ;  /* 0x0000e000ff007b82 */ /* 0x000e620000000800 */
[----:B------:R-:W0:Y:S01]  /*0030*/  LDCU UR6, c[0x0][0x360] ;  /* 0x00006c00ff0677ac */ /* 0x000e220008000800 */
[----:B------:R-:W-:Y:S01]  /*0040*/  IMAD.MOV.U32 R5, RZ, RZ, -0x75bd8fc ;  /* 0xf8a42704ff057424 */ /* 0x000fe200078e00ff */
[----:B------:R-:W0:Y:S01]  /*0050*/  S2R R2, SR_TID.X ;  /* 0x0000000000027919 */ /* 0x000e220000002100 */
[----:B------:R-:W-:Y:S01]  /*0060*/  IMAD.MOV.U32 R8, RZ, RZ, -0x23270784 ;  /* 0xdcd8f87cff087424 */ /* 0x000fe200078e00ff */
[----:B------:R-:W2:Y:S01]  /*0070*/  LDCU.64 UR4, c[0x0][0x358] ;  /* 0x00006b00ff0477ac */ /* 0x000ea20008000a00 */
[----:B------:R-:W-:Y:S02]  /*0080*/  BSSY.RECONVERGENT B0, `(.L_x_51) ;  /* 0x00000df000007945 */ /* 0x000fe40003800200 */
[----:B------:R-:W3:Y:S01]  /*0090*/  LDC.64 R6, c[0x0][0x388] ;  /* 0x0000e200ff067b82 */ /* 0x000ee20000000a00 */
[----:B-1----:R-:W-:-:S05]  /*00a0*/  LOP3.LUT R0, R0, 0xaad26b49, RZ, 0x3c, !PT ;  /* 0xaad26b4900007812 */ /* 0x002fca00078e3cff */
[----:B------:R-:W-:-:S04]  /*00b0*/  IMAD R0, R0, 0x4182bed5, RZ ;  /* 0x4182bed500007824 */ /* 0x000fc800078e02ff */
[C---:B------:R-:W-:Y:S01]  /*00c0*/  VIADD R3, R0.reuse, 0x75bcd15 ;  /* 0x075bcd1500037836 */ /* 0x040fe20000000000 */
[C---:B------:R-:W-:Y:S01]  /*00d0*/  LOP3.LUT R4, R0.reuse, 0x159a55e5, RZ, 0x3c, !PT ;  /* 0x159a55e500047812 */ /* 0x040fe200078e3cff */
[----:B0-----:R-:W-:Y:S02]  /*00e0*/  IMAD R13, R13, UR6, R2 ;  /* 0x000000060d0d7c24 */ /* 0x001fe4000f8e0202 */
[----:B------:R-:W-:Y:S02]  /*00f0*/  VIADD R2, R0, 0xd9f6dc18 ;  /* 0xd9f6dc1800027836 */ /* 0x000fe40000000000 */
[C---:B---3--:R-:W-:Y:S01]  /*0100*/  IMAD.WIDE R6, R13.reuse, 0x30, R6 ;  /* 0x000000300d067825 */ /* 0x048fe200078e0206 */
[----:B------:R-:W-:-:S03]  /*0110*/  ISETP.NE.AND P0, PT, R13, RZ, PT ;  /* 0x000000ff0d00720c */ /* 0x000fc60003f05270 */
[----:B------:R-:W-:Y:S01]  /*0120*/  VIADD R9, R0, 0x583f19 ;  /* 0x00583f1900097836 */ /* 0x000fe20000000000 */
[----:B--2---:R0:W-:Y:S04]  /*0130*/  STG.E.64 desc[UR4][R6.64], R2 ;  /* 0x0000000206007986 */ /* 0x0041e8000c101b04 */
[----:B------:R0:W-:Y:S04]  /*0140*/  STG.E.64 desc[UR4][R6.64+0x8], R4 ;  /* 0x0000080406007986 */ /* 0x0001e8000c101b04 */
[----:B------:R0:W-:Y:S01]  /*0150*/  STG.E.64 desc[UR4][R6.64+0x10], R8 ;  /* 0x0000100806007986 */ /* 0x0001e2000c101b04 */
[----:B------:R-:W-:Y:S05]  /*0160*/  @!P0 BRA `(.L_x_52) ;  /* 0x0000000c00408947 */ /* 0x000fea0003800000 */
[----:B------:R-:W-:Y:S01]  /*0170*/  SHF.R.S32.HI R0, RZ, 0x1f, R13 ;  /* 0x0000001fff007819 */ /* 0x000fe2000001140d */
[----:B------:R-:W-:-:S07]  /*0180*/  IMAD.MOV.U32 R12, RZ, RZ, RZ ;  /* 0x000000ffff0c7224 */ /* 0x000fce00078e00ff */
.L_x_58:
[----:B0-----:R-:W-:Y:S01]  /*0190*/  LOP3.LUT R2, R13, 0x3, RZ, 0xc0, !PT ;  /* 0x000000030d027812 */ /* 0x001fe200078ec0ff */
[----:B------:R-:W-:Y:S03]  /*01a0*/  BSSY.RECONVERGENT B1, `(.L_x_53) ;  /* 0x00000c6000017945 */ /* 0x000fe60003800200 */
[----:B------:R-:W-:-:S04]  /*01b0*/  ISETP.NE.U32.AND P0, PT, R2, RZ, PT ;  /* 0x000000ff0200720c */ /* 0x000fc80003f05070 */
[----:B------:R-:W-:-:S13]  /*01c0*/  ISETP.NE.AND.EX P0, PT, RZ, RZ, PT, P0 ;  /* 0x000000ffff00720c */ /* 0x000fda0003f05300 */
[----:B------:R-:W-:Y:S05]  /*01d0*/  @!P0 BRA `(.L_x_54) ;  /* 0x0000000c00088947 */ /* 0x000fea0003800000 */
[----:B------:R-:W0:Y:S01]  /*01e0*/  LDC.64 R8, c[0x4][0x8] ;  /* 0x01000200ff087b82 */ /* 0x000e220000000a00 */
[----:B------:R-:W-:Y:S02]  /*01f0*/  IMAD.MOV.U32 R14, RZ, RZ, RZ ;  /* 0x000000ffff0e7224 */ /* 0x000fe400078e00ff */
[----:B0-----:R-:W-:-:S07]  /*0200*/  IMAD.WIDE.U32 R8, R12, 0xc80, R8 ;  /* 0x00000c800c087825 */ /* 0x001fce00078e0008 */
.L_x_57:
[----:B0-----:R-:W-:Y:S01]  /*0210*/  IMAD.MOV.U32 R15, RZ, RZ, RZ ;  /* 0x000000ffff0f7224 */ /* 0x001fe200078e00ff */
[----:B------:R-:W-:Y:S01]  /*0220*/  CS2R R2, SRZ ;  /* 0x0000000000027805 */ /* 0x000fe2000001ff00 */
[----:B------:R-:W-:Y:S01]  /*0230*/  IMAD.MOV.U32 R17, RZ, RZ, RZ ;  /* 0x000000ffff117224 */ /* 0x000fe200078e00ff */
[----:B------:R-:W-:-:S07]  /*0240*/  CS2R R4, SRZ ;  /* 0x0000000000047805 */ /* 0x000fce000001ff00 */
.L_x_56:
[----:B------:R-:W-:-:S05]  /*0250*/  IMAD.WIDE.U32 R10, R17, 0x4, R6 ;  /* 0x00000004110a7825 */ /* 0x000fca00078e0006 */
[----:B------:R0:W5:Y:S01]  /*0260*/  LDG.E R16, desc[UR4][R10.64+0x4] ;  /* 0x000004040a107981 */ /* 0x000162000c1e1900 */
[----:B------:R-:W-:-:S07]  /*0270*/  IMAD.MOV.U32 R19, RZ, RZ, RZ ;  /* 0x000000ffff137224 */ /* 0x000fce00078e00ff */
.L_x_55:
[----:B-----5:R-:W-:Y:S01]  /*0280*/  SHF.R.U32.HI R24, RZ, R19, R16 ;  /* 0x00000013ff187219 */ /* 0x020fe20000011610 */
[----:B0-----:R-:W-:-:S03]  /*0290*/  IMAD.SHL.U32 R10, R17, 0x20, RZ ;  /* 0x00000020110a7824 */ /* 0x001fc600078e00ff */
[----:B------:R-:W-:Y:S01]  /*02a0*/  LOP3.LUT R11, R24, 0x1, RZ, 0xc0, !PT ;  /* 0x00000001180b7812 */ /* 0x000fe200078ec0ff */
[----:B------:R-:W-:-:S03]  /*02b0*/  IMAD.IADD R10, R10, 0x1, R19 ;  /* 0x000000010a0a7824 */ /* 0x000fc600078e0213 */
[----:B------:R-:W-:Y:S01]  /*02c0*/  ISETP.NE.U32.AND P0, PT, R11, 0x1, PT ;  /* 0x000000010b00780c */ /* 0x000fe20003f05070 */
[----:B------:R-:W-:-:S03]  /*02d0*/  IMAD R11, R10, 0x5, RZ ;  /* 0x000000050a0b7824 */ /* 0x000fc600078e02ff */
[----:B------:R-:W-:Y:S01]  /*02e0*/  R2P PR, R24, 0x7e ;  /* 0x0000007e18007804 */ /* 0x000fe20000000000 */
[----:B------:R-:W-:-:S08]  /*02f0*/  IMAD.WIDE.U32 R10, R11, 0x4, R8 ;  /* 0x000000040b0a7825 */ /* 0x000fd000078e0008 */
[----:B------:R-:W2:Y:S04]  /*0300*/  @!P0 LDG.E R18, desc[UR4][R10.64] ;  /* 0x000000040a128981 */ /* 0x000ea8000c1e1900 */
[----:B------:R-:W3:Y:S04]  /*0310*/  @!P0 LDG.E R20, desc[UR4][R10.64+0x10] ;  /* 0x000010040a148981 */ /* 0x000ee8000c1e1900 */
[----:B------:R-:W4:Y:S04]  /*0320*/  @P1 LDG.E R22, desc[UR4][R10.64+0x14] ;  /* 0x000014040a161981 */ /* 0x000f28000c1e1900 */
[----:B------:R-:W4:Y:S04]  /*0330*/  @P2 LDG.E R26, desc[UR4][R10.64+0x28] ;  /* 0x000028040a1a2981 */ /* 0x000f28000c1e1900 */
[----:B------:R-:W4:Y:S04]  /*0340*/  @!P0 LDG.E R21, desc[UR4][R10.64+0x4] ;  /* 0x000004040a158981 */ /* 0x000f28000c1e1900 */
[----:B------:R-:W4:Y:S04]  /*0350*/  @!P0 LDG.E R23, desc[UR4][R10.64+0xc] ;  /* 0x00000c040a178981 */ /* 0x000f28000c1e1900 */
[----:B------:R-:W4:Y:S04]  /*0360*/  @P1 LDG.E R25, desc[UR4][R10.64+0x18] ;  /* 0x000018040a191981 */ /* 0x000f28000c1e1900 */
[----:B------:R-:W4:Y:S04]  /*0370*/  @P3 LDG.E R28, desc[UR4][R10.64+0x3c] ;  /* 0x00003c040a1c3981 */ /* 0x000f28000c1e1900 */
[----:B------:R-:W4:Y:S01]  /*0380*/  @P6 LDG.E R27, desc[UR4][R10.64+0x7c] ;  /* 0x00007c040a1b6981 */ /* 0x000f22000c1e1900 */
[----:B--2---:R-:W-:-:S03]  /*0390*/  @!P0 LOP3.LUT R15, R15, R18, RZ, 0x3c, !PT ;  /* 0x000000120f0f8212 */ /* 0x004fc600078e3cff */
[----:B------:R-:W2:Y:S01]  /*03a0*/  @!P0 LDG.E R18, desc[UR4][R10.64+0x8] ;  /* 0x000008040a128981 */ /* 0x000ea2000c1e1900 */
[----:B---3--:R-:W-:-:S03]  /*03b0*/  @!P0 LOP3.LUT R3, R3, R20, RZ, 0x3c, !PT ;  /* 0x0000001403038212 */ /* 0x008fc600078e3cff */
[----:B------:R-:W3:Y:S01]  /*03c0*/  @P1 LDG.E R20, desc[UR4][R10.64+0x24] ;  /* 0x000024040a141981 */ /* 0x000ee2000c1e1900 */
[----:B----4-:R-:W-:-:S03]  /*03d0*/  @P1 LOP3.LUT R15, R15, R22, RZ, 0x3c, !PT ;  /* 0x000000160f0f1212 */ /* 0x010fc600078e3cff */
[----:B------:R-:W4:Y:S01]  /*03e0*/  @P2 LDG.E R22, desc[UR4][R10.64+0x38] ;  /* 0x000038040a162981 */ /* 0x000f22000c1e1900 */
[----:B------:R-:W-:-:S03]  /*03f0*/  @P2 LOP3.LUT R15, R15, R26, RZ, 0x3c, !PT ;  /* 0x0000001a0f0f2212 */ /* 0x000fc600078e3cff */
[----:B------:R-:W4:Y:S01]  /*0400*/  @P4 LDG.E R26, desc[UR4][R10.64+0x50] ;  /* 0x000050040a1a4981 */ /* 0x000f22000c1e1900 */
[----:B------:R-:W-:-:S03]  /*0410*/  @!P0 LOP3.LUT R4, R4, R21, RZ, 0x3c, !PT ;  /* 0x0000001504048212 */ /* 0x000fc600078e3cff */
[----:B------:R-:W4:Y:S01]  /*0420*/  @P1 LDG.E R21, desc[UR4][R10.64+0x20] ;  /* 0x000020040a151981 */ /* 0x000f22000c1e1900 */
[----:B------:R-:W-:-:S03]  /*0430*/  @!P0 LOP3.LUT R2, R2, R23, RZ, 0x3c, !PT ;  /* 0x0000001702028212 */ /* 0x000fc600078e3cff */
[----:B------:R-:W4:Y:S01]  /*0440*/  @P2 LDG.E R23, desc[UR4][R10.64+0x2c] ;  /* 0x00002c040a172981 */ /* 0x000f22000c1e1900 */
[----:B------:R-:W-:-:S03]  /*0450*/  @P1 LOP3.LUT R4, R4, R25, RZ, 0x3c, !PT ;  /* 0x0000001904041212 */ /* 0x000fc600078e3cff */
[----:B------:R-:W4:Y:S01]  /*0460*/  @P2 LDG.E R25, desc[UR4][R10.64+0x34] ;  /* 0x000034040a192981 */ /* 0x000f22000c1e1900 */
[----:B--2---:R-:W-:-:S03]  /*0470*/  @!P0 LOP3.LUT R5, R5, R18, RZ, 0x3c, !PT ;  /* 0x0000001205058212 */ /* 0x004fc600078e3cff */
[----:B------:R-:W2:Y:S01]  /*0480*/  @P1 LDG.E R18, desc[UR4][R10.64+0x1c] ;  /* 0x00001c040a121981 */ /* 0x000ea2000c1e1900 */
[----:B---3--:R-:W-:-:S03]  /*0490*/  @P1 LOP3.LUT R3, R3, R20, RZ, 0x3c, !PT ;  /* 0x0000001403031212 */ /* 0x008fc600078e3cff */
[----:B------:R-:W3:Y:S01]  /*04a0*/  @P2 LDG.E R20, desc[UR4][R10.64+0x30] ;  /* 0x000030040a142981 */ /* 0x000ee2000c1e1900 */
[----:B----4-:R-:W-:-:S03]  /*04b0*/  @P2 LOP3.LUT R3, R3, R22, RZ, 0x3c, !PT ;  /* 0x0000001603032212 */ /* 0x010fc600078e3cff */
[----:B------:R-:W4:Y:S01]  /*04c0*/  @P3 LDG.E R22, desc[UR4][R10.64+0x4c] ;  /* 0x00004c040a163981 */ /* 0x000f22000c1e1900 */
[----:B------:R-:W-:-:S04]  /*04d0*/  @P3 LOP3.LUT R15, R15, R28, RZ, 0x3c, !PT ;  /* 0x0000001c0f0f3212 */ /* 0x000fc800078e3cff */
[----:B------:R-:W-:Y:S02]  /*04e0*/  @P4 LOP3.LUT R15, R15, R26, RZ, 0x3c, !PT ;  /* 0x0000001a0f0f4212 */ /* 0x000fe400078e3cff */
[----:B------:R-:W-:Y:S01]  /*04f0*/  @P1 LOP3.LUT R2, R2, R21, RZ, 0x3c, !PT ;  /* 0x0000001502021212 */ /* 0x000fe200078e3cff */
[----:B------:R-:W4:Y:S04]  /*0500*/  @P5 LDG.E R26, desc[UR4][R10.64+0x64] ;  /* 0x000064040a1a5981 */ /* 0x000f28000c1e1900 */
[----:B------:R-:W4:Y:S01]  /*0510*/  @P3 LDG.E R21, desc[UR4][R10.64+0x40] ;  /* 0x000040040a153981 */ /* 0x000f22000c1e1900 */
[----:B------:R-:W-:Y:S02]  /*0520*/  @P2 LOP3.LUT R4, R4, R23, RZ, 0x3c, !PT ;  /* 0x0000001704042212 */ /* 0x000fe400078e3cff */
[----:B------:R-:W-:Y:S01]  /*0530*/  @P2 LOP3.LUT R2, R2, R25, RZ, 0x3c, !PT ;  /* 0x0000001902022212 */ /* 0x000fe200078e3cff */
[----:B------:R-:W4:Y:S04]  /*0540*/  @P3 LDG.E R23, desc[UR4][R10.64+0x48] ;  /* 0x000048040a173981 */ /* 0x000f28000c1e1900 */
[----:B------:R-:W4:Y:S01]  /*0550*/  @P4 LDG.E R25, desc[UR4][R10.64+0x54] ;  /* 0x000054040a194981 */ /* 0x000f22000c1e1900 */
[----:B--2---:R-:W-:-:S03]  /*0560*/  @P1 LOP3.LUT R5, R5, R18, RZ, 0x3c, !PT ;  /* 0x0000001205051212 */ /* 0x004fc600078e3cff */
[----:B------:R-:W2:Y:S01]  /*0570*/  @P3 LDG.E R18, desc[UR4][R10.64+0x44] ;  /* 0x000044040a123981 */ /* 0x000ea2000c1e1900 */
[----:B---3--:R-:W-:-:S03]  /*0580*/  @P2 LOP3.LUT R5, R5, R20, RZ, 0x3c, !PT ;  /* 0x0000001405052212 */ /* 0x008fc600078e3cff */
[----:B------:R-:W3:Y:S01]  /*0590*/  @P4 LDG.E R20, desc[UR4][R10.64+0x58] ;  /* 0x000058040a144981 */ /* 0x000ee2000c1e1900 */
[----:B----4-:R-:W-:-:S03]  /*05a0*/  @P3 LOP3.LUT R3, R3, R22, RZ, 0x3c, !PT ;  /* 0x0000001603033212 */ /* 0x010fc600078e3cff */
[----:B------:R-:W4:Y:S01]  /*05b0*/  @P4 LDG.E R22, desc[UR4][R10.64+0x60] ;  /* 0x000060040a164981 */ /* 0x000f22000c1e1900 */
[----:B------:R-:W-:Y:S02]  /*05c0*/  LOP3.LUT P0, RZ, R24, 0x80, RZ, 0xc0, !PT ;  /* 0x0000008018ff7812 */ /* 0x000fe4000780c0ff */
[----:B------:R-:W-:Y:S02]  /*05d0*/  @P5 LOP3.LUT R15, R15, R26, RZ, 0x3c, !PT ;  /* 0x0000001a0f0f5212 */ /* 0x000fe400078e3cff */
[----:B------:R-:W4:Y:S01]  /*05e0*/  @P6 LDG.E R26, desc[UR4][R10.64+0x78] ;  /* 0x000078040a1a6981 */ /* 0x000f22000c1e1900 */
[----:B------:R-:W-:-:S03]  /*05f0*/  @P3 LOP3.LUT R4, R4, R21, RZ, 0x3c, !PT ;  /* 0x0000001504043212 */ /* 0x000fc600078e3cff */
[----:B------:R-:W4:Y:S01]  /*0600*/  @P4 LDG.E R21, desc[UR4][R10.64+0x5c] ;  /* 0x00005c040a154981 */ /* 0x000f22000c1e1900 */
[----:B------:R-:W-:-:S03]  /*0610*/  @P3 LOP3.LUT R2, R2, R23, RZ, 0x3c, !PT ;  /* 0x0000001702023212 */ /* 0x000fc600078e3cff */
[----:B------:R-:W4:Y:S01]  /*0620*/  @P5 LDG.E R23, desc[UR4][R10.64+0x68] ;  /* 0x000068040a175981 */ /* 0x000f22000c1e1900 */
[----:B------:R-:W-:-:S03]  /*0630*/  @P4 LOP3.LUT R4, R4, R25, RZ, 0x3c, !PT ;  /* 0x0000001904044212 */ /* 0x000fc600078e3cff */
[----:B------:R-:W4:Y:S01]  /*0640*/  @P5 LDG.E R25, desc[UR4][R10.64+0x70] ;  /* 0x000070040a195981 */ /* 0x000f22000c1e1900 */
[----:B--2---:R-:W-:-:S03]  /*0650*/  @P3 LOP3.LUT R5, R5, R18, RZ, 0x3c, !PT ;  /* 0x0000001205053212 */ /* 0x004fc600078e3cff */
[----:B------:R-:W2:Y:S01]  /*0660*/  @P5 LDG.E R18, desc[UR4][R10.64+0x6c] ;  /* 0x00006c040a125981 */ /* 0x000ea2000c1e1900 */
[----:B---3--:R-:W-:-:S03]  /*0670*/  @P4 LOP3.LUT R5, R5, R20, RZ, 0x3c, !PT ;  /* 0x0000001405054212 */ /* 0x008fc600078e3cff */
[----:B------:R-:W3:Y:S01]  /*0680*/  @P5 LDG.E R20, desc[UR4][R10.64+0x74] ;  /* 0x000074040a145981 */ /* 0x000ee2000c1e1900 */
[----:B----4-:R-:W-:-:S03]  /*0690*/  @P4 LOP3.LUT R3, R3, R22, RZ, 0x3c, !PT ;  /* 0x0000001603034212 */ /* 0x010fc600078e3cff */
[----:B------:R-:W4:Y:S01]  /*06a0*/  @P0 LDG.E R22, desc[UR4][R10.64+0x8c] ;  /* 0x00008c040a160981 */ /* 0x000f22000c1e1900 */
[----:B------:R-:W-:-:S03]  /*06b0*/  @P6 LOP3.LUT R15, R15, R26, RZ, 0x3c, !PT ;  /* 0x0000001a0f0f6212 */ /* 0x000fc600078e3cff */
        /* <DEDUP_REMOVED lines=13> */
[----:B------:R-:W-:Y:S02]  /*0790*/  @P6 LOP3.LUT R4, R4, R27, RZ, 0x3c, !PT ;  /* 0x0000001b04046212 */ /* 0x000fe400078e3cff */
[----:B------:R-:W-:Y:S02]  /*07a0*/  @P6 LOP3.LUT R2, R2, R21, RZ, 0x3c, !PT ;  /* 0x0000001502026212 */ /* 0x000fe400078e3cff */
[----:B------:R-:W-:Y:S02]  /*07b0*/  @P0 LOP3.LUT R4, R4, R23, RZ, 0x3c, !PT ;  /* 0x0000001704040212 */ /* 0x000fe400078e3cff */
[----:B------:R-:W-:Y:S02]  /*07c0*/  @P0 LOP3.LUT R2, R2, R25, RZ, 0x3c, !PT ;  /* 0x0000001902020212 */ /* 0x000fe400078e3cff */
[----:B--2---:R-:W-:Y:S02]  /*07d0*/  @P6 LOP3.LUT R5, R5, R18, RZ, 0x3c, !PT ;  /* 0x0000001205056212 */ /* 0x004fe400078e3cff */
[----:B---3--:R-:W-:-:S02]  /*07e0*/  @P6 LOP3.LUT R3, R3, R20, RZ, 0x3c, !PT ;  /* 0x0000001403036212 */ /* 0x008fc400078e3cff */
[----:B----4-:R-:W-:Y:S02]  /*07f0*/  @P0 LOP3.LUT R5, R5, R22, RZ, 0x3c, !PT ;  /* 0x0000001605050212 */ /* 0x010fe400078e3cff */
[----:B------:R-:W-:Y:S02]  /*0800*/  @P0 LOP3.LUT R3, R3, R26, RZ, 0x3c, !PT ;  /* 0x0000001a03030212 */ /* 0x000fe400078e3cff */
[----:B------:R-:W-:-:S13]  /*0810*/  R2P PR, R24.B1, 0x7f ;  /* 0x0000007f18007804 */ /* 0x000fda0000001000 */
[----:B------:R-:W2:Y:S04]  /*0820*/  @P0 LDG.E R18, desc[UR4][R10.64+0xa0] ;  /* 0x0000a0040a120981 */ /* 0x000ea8000c1e1900 */
[----:B------:R-:W3:Y:S04]  /*0830*/  @P1 LDG.E R22, desc[UR4][R10.64+0xb4] ;  /* 0x0000b4040a161981 */ /* 0x000ee8000c1e1900 */
[----:B------:R-:W4:Y:S04]  /*0840*/  @P2 LDG.E R26, desc[UR4][R10.64+0xc8] ;  /* 0x0000c8040a1a2981 */ /* 0x000f28000c1e1900 */
[----:B------:R-:W4:Y:S04]  /*0850*/  @P3 LDG.E R28, desc[UR4][R10.64+0xdc] ;  /* 0x0000dc040a1c3981 */ /* 0x000f28000c1e1900 */
[----:B------:R-:W4:Y:S04]  /*0860*/  @P0 LDG.E R23, desc[UR4][R10.64+0xa4] ;  /* 0x0000a4040a170981 */ /* 0x000f28000c1e1900 */
[----:B------:R-:W4:Y:S04]  /*0870*/  @P0 LDG.E R20, desc[UR4][R10.64+0xa8] ;  /* 0x0000a8040a140981 */ /* 0x000f28000c1e1900 */
[----:B------:R-:W4:Y:S04]  /*0880*/  @P4 LDG.E R25, desc[UR4][R10.64+0xf0] ;  /* 0x0000f0040a194981 */ /* 0x000f28000c1e1900 */
        /* <DEDUP_REMOVED lines=21> */
[----:B------:R-:W-:Y:S02]  /*09e0*/  LOP3.LUT P0, RZ, R24, 0x8000, RZ, 0xc0, !PT ;  /* 0x0000800018ff7812 */ /* 0x000fe4000780c0ff */
[----:B----4-:R-:W-:Y:S01]  /*09f0*/  @P5 LOP3.LUT R15, R15, R26, RZ, 0x3c, !PT ;  /* 0x0000001a0f0f5212 */ /* 0x010fe200078e3cff */
[----:B------:R-:W4:Y:S04]  /*0a00*/  @P3 LDG.E R24, desc[UR4][R10.64+0xe4] ;  /* 0x0000e4040a183981 */ /* 0x000f28000c1e1900 */
[----:B------:R-:W2:Y:S01]  /*0a10*/  @P6 LDG.E R26, desc[UR4][R10.64+0x118] ;  /* 0x000118040a1a6981 */ /* 0x000ea2000c1e1900 */
        /* <DEDUP_REMOVED lines=8> */
[----:B---3--:R-:W-:-:S03]  /*0aa0*/  @P2 LOP3.LUT R3, R3, R22, RZ, 0x3c, !PT ;  /* 0x0000001603032212 */ /* 0x008fc600078e3cff */
[----:B------:R-:W3:Y:S01]  /*0ab0*/  @P4 LDG.E R22, desc[UR4][R10.64+0x100] ;  /* 0x000100040a164981 */ /* 0x000ee2000c1e1900 */
[----:B--2---:R-:W-:-:S03]  /*0ac0*/  @P6 LOP3.LUT R15, R15, R26, RZ, 0x3c, !PT ;  /* 0x0000001a0f0f6212 */ /* 0x004fc600078e3cff */
[----:B------:R-:W2:Y:S01]  /*0ad0*/  @P0 LDG.E R26, desc[UR4][R10.64+0x12c] ;  /* 0x00012c040a1a0981 */ /* 0x000ea2000c1e1900 */
[----:B----4-:R-:W-:-:S03]  /*0ae0*/  @P2 LOP3.LUT R2, R2, R23, RZ, 0x3c, !PT ;  /* 0x0000001702022212 */ /* 0x010fc600078e3cff */
[----:B------:R-:W4:Y:S01]  /*0af0*/  @P4 LDG.E R23, desc[UR4][R10.64+0xfc] ;  /* 0x0000fc040a174981 */ /* 0x000f22000c1e1900 */
[----:B------:R-:W-:-:S03]  /*0b00*/  @P2 LOP3.LUT R5, R5, R20, RZ, 0x3c, !PT ;  /* 0x0000001405052212 */ /* 0x000fc600078e3cff */
[----:B------:R-:W4:Y:S01]  /*0b10*/  @P4 LDG.E R20, desc[UR4][R10.64+0xf8] ;  /* 0x0000f8040a144981 */ /* 0x000f22000c1e1900 */
[----:B------:R-:W-:Y:S02]  /*0b20*/  @P3 LOP3.LUT R2, R2, R27, RZ, 0x3c, !PT ;  /* 0x0000001b02023212 */ /* 0x000fe400078e3cff */
[----:B------:R-:W-:Y:S01]  /*0b30*/  @P3 LOP3.LUT R4, R4, R25, RZ, 0x3c, !PT ;  /* 0x0000001904043212 */ /* 0x000fe200078e3cff */
[----:B------:R-:W4:Y:S01]  /*0b40*/  @P5 LDG.E R27, desc[UR4][R10.64+0x110] ;  /* 0x000110040a1b5981 */ /* 0x000f22000c1e1900 */
[----:B------:R-:W-:-:S03]  /*0b50*/  @P3 LOP3.LUT R5, R5, R24, RZ, 0x3c, !PT ;  /* 0x0000001805053212 */ /* 0x000fc600078e3cff */
[----:B------:R-:W4:Y:S04]  /*0b60*/  @P5 LDG.E R25, desc[UR4][R10.64+0x108] ;  /* 0x000108040a195981 */ /* 0x000f28000c1e1900 */
        /* <DEDUP_REMOVED lines=19> */
[----:B------:R-:W-:-:S05]  /*0ca0*/  VIADD R19, R19, 0x10 ;  /* 0x0000001013137836 */ /* 0x000fca0000000000 */
[----:B------:R-:W-:Y:S02]  /*0cb0*/  ISETP.NE.AND P1, PT, R19, 0x20, PT ;  /* 0x000000201300780c */ /* 0x000fe40003f25270 */
[----:B------:R-:W-:Y:S02]  /*0cc0*/  @P5 LOP3.LUT R3, R3, R18, RZ, 0x3c, !PT ;  /* 0x0000001203035212 */ /* 0x000fe400078e3cff */
[----:B------:R-:W-:Y:S02]  /*0cd0*/  @P6 LOP3.LUT R4, R4, R21, RZ, 0x3c, !PT ;  /* 0x0000001504046212 */ /* 0x000fe400078e3cff */
[----:B---3--:R-:W-:-:S04]  /*0ce0*/  @P6 LOP3.LUT R3, R3, R22, RZ, 0x3c, !PT ;  /* 0x0000001603036212 */ /* 0x008fc800078e3cff */
[----:B--2---:R-:W-:Y:S02]  /*0cf0*/  @P0 LOP3.LUT R3, R3, R26, RZ, 0x3c, !PT ;  /* 0x0000001a03030212 */ /* 0x004fe400078e3cff */
[----:B----4-:R-:W-:Y:S02]  /*0d00*/  @P6 LOP3.LUT R2, R2, R23, RZ, 0x3c, !PT ;  /* 0x0000001702026212 */ /* 0x010fe400078e3cff */
[----:B------:R-:W-:Y:S02]  /*0d10*/  @P6 LOP3.LUT R5, R5, R20, RZ, 0x3c, !PT ;  /* 0x0000001405056212 */ /* 0x000fe400078e3cff */
[----:B------:R-:W-:Y:S02]  /*0d20*/  @P0 LOP3.LUT R2, R2, R27, RZ, 0x3c, !PT ;  /* 0x0000001b02020212 */ /* 0x000fe400078e3cff */
[----:B------:R-:W-:Y:S02]  /*0d30*/  @P0 LOP3.LUT R4, R4, R25, RZ, 0x3c, !PT ;  /* 0x0000001904040212 */ /* 0x000fe400078e3cff */
[----:B------:R-:W-:Y:S01]  /*0d40*/  @P0 LOP3.LUT R5, R5, R24, RZ, 0x3c, !PT ;  /* 0x0000001805050212 */ /* 0x000fe200078e3cff */
[----:B------:R-:W-:Y:S06]  /*0d50*/  @P1 BRA `(.L_x_55) ;  /* 0xfffffff400481947 */ /* 0x000fec000383ffff */
[----:B------:R-:W-:-:S05]  /*0d60*/  VIADD R17, R17, 0x1 ;  /* 0x0000000111117836 */ /* 0x000fca0000000000 */
[----:B------:R-:W-:-:S13]  /*0d70*/  ISETP.NE.AND P0, PT, R17, 0x5, PT ;  /* 0x000000051100780c */ /* 0x000fda0003f05270 */
[----:B------:R-:W-:Y:S05]  /*0d80*/  @P0 BRA `(.L_x_56) ;  /* 0xfffffff400300947 */ /* 0x000fea000383ffff */
[----:B------:R0:W-:Y:S01]  /*0d90*/  STG.E.64 desc[UR4][R6.64+0x8], R4 ;  /* 0x0000080406007986 */ /* 0x0001e2000c101b04 */
[----:B------:R-:W-:Y:S01]  /*0da0*/  VIADD R14, R14, 0x1 ;  /* 0x000000010e0e7836 */ /* 0x000fe20000000000 */
[----:B------:R-:W-:Y:S02]  /*0db0*/  LOP3.LUT R11, R13, 0x3, RZ, 0xc0, !PT ;  /* 0x000000030d0b7812 */ /* 0x000fe400078ec0ff */
[----:B------:R0:W-:Y:S02]  /*0dc0*/  STG.E.64 desc[UR4][R6.64+0x10], R2 ;  /* 0x0000100206007986 */ /* 0x0001e4000c101b04 */
[----:B------:R-:W-:Y:S02]  /*0dd0*/  ISETP.GE.U32.AND P0, PT, R14, R11, PT ;  /* 0x0000000b0e00720c */ /* 0x000fe40003f06070 */
[----:B------:R0:W-:Y:S11]  /*0de0*/  STG.E desc[UR4][R6.64+0x4], R15 ;  /* 0x0000040f06007986 */ /* 0x0001f6000c101904 */
[----:B------:R-:W-:Y:S05]  /*0df0*/  @!P0 BRA `(.L_x_57) ;  /* 0xfffffff400048947 */ /* 0x000fea000383ffff */
.L_x_54:
[----:B------:R-:W-:Y:S05]  /*0e00*/  BSYNC.RECONVERGENT B1 ;  /* 0x0000000000017941 */ /* 0x000fea0003800200 */
.L_x_53:
[C---:B------:R-:W-:Y:S01]  /*0e10*/  ISETP.GT.U32.AND P0, PT, R13.reuse, 0x3, PT ;  /* 0x000000030d00780c */ /* 0x040fe20003f04070 */
[----:B------:R-:W-:Y:S01]  /*0e20*/  VIADD R12, R12, 0x1 ;  /* 0x000000010c0c7836 */ /* 0x000fe20000000000 */
[--C-:B------:R-:W-:Y:S02]  /*0e30*/  SHF.R.U64 R13, R13, 0x2, R0.reuse ;  /* 0x000000020d0d7819 */ /* 0x100fe40000001200 */
[----:B------:R-:W-:Y:S02]  /*0e40*/  ISETP.GT.U32.AND.EX P0, PT, R0, RZ, PT, P0 ;  /* 0x000000ff0000720c */ /* 0x000fe40003f04100 */
[----:B------:R-:W-:-:S11]  /*0e50*/  SHF.R.U32.HI R0, RZ, 0x2, R0 ;  /* 0x00000002ff007819 */ /* 0x000fd60000011600 */
[----:B------:R-:W-:Y:S05]  /*0e60*/  @P0 BRA `(.L_x_58) ;  /* 0xfffffff000c80947 */ /* 0x000fea000383ffff */
.L_x_52:
[----:B------:R-:W-:Y:S05]  /*0e70*/  BSYNC.RECONVERGENT B0 ;  /* 0x0000000000007941 */ /* 0x000fea0003800200 */
.L_x_51:
[----:B------:R-:W-:Y:S04]  /*0e80*/  STG.E.64 desc[UR4][R6.64+0x18], RZ ;  /* 0x000018ff06007986 */ /* 0x000fe8000c101b04 */
[----:B------:R-:W-:Y:S04]  /*0e90*/  STG.E desc[UR4][R6.64+0x20], RZ ;  /* 0x000020ff06007986 */ /* 0x000fe8000c101904 */
[----:B------:R-:W-:Y:S01]  /*0ea0*/  STG.E.64 desc[UR4][R6.64+0x28], RZ ;  /* 0x000028ff06007986 */ /* 0x000fe2000c101b04 */
[----:B------:R-:W-:Y:S05]  /*0eb0*/  EXIT ;  /* 0x000000000000794d */ /* 0x000fea0003800000 */
.L_x_59:
        /* <DEDUP_REMOVED lines=12> */
.L_x_62:


//--------------------- .nv.global.init           --------------------------
	.section	.nv.global.init,"aw",@progbits
	.align	4
.nv.global.init:
	.type		mrg32k3aM1SubSeq,@object
	.size		mrg32k3aM1SubSeq,(mrg32k3aM2SubSeq - mrg32k3aM1SubSeq)
mrg32k3aM1SubSeq:
        /*0000*/ 	.byte	0x0b, 0xcc, 0xee, 0x04, 0x73, 0x29, 0x8b, 0x6f, 0xf6, 0x53, 0x03, 0xf6, 0x23, 0xf6, 0xea, 0xda
        /* <DEDUP_REMOVED lines=125> */
	.type		mrg32k3aM2SubSeq,@object
	.size		mrg32k3aM2SubSeq,(mrg32k3aM1 - mrg32k3aM2SubSeq)
mrg32k3aM2SubSeq:
        /* <DEDUP_REMOVED lines=126> */
	.type		mrg32k3aM1,@object
	.size		mrg32k3aM1,(mrg32k3aM1Seq - mrg32k3aM1)
mrg32k3aM1:
        /* <DEDUP_REMOVED lines=144> */
	.type		mrg32k3aM1Seq,@object
	.size		mrg32k3aM1Seq,(mrg32k3aM2 - mrg32k3aM1Seq)
mrg32k3aM1Seq:
        /* <DEDUP_REMOVED lines=144> */
	.type		mrg32k3aM2,@object
	.size		mrg32k3aM2,(mrg32k3aM2Seq - mrg32k3aM2)
mrg32k3aM2:
        /* <DEDUP_REMOVED lines=144> */
	.type		mrg32k3aM2Seq,@object
	.size		mrg32k3aM2Seq,(precalc_xorwow_matrix - mrg32k3aM2Seq)
mrg32k3aM2Seq:
        /* <DEDUP_REMOVED lines=144> */
	.type		precalc_xorwow_matrix,@object
	.size		precalc_xorwow_matrix,(precalc_xorwow_offset_matrix - precalc_xorwow_matrix)
precalc_xorwow_matrix:
        /* <DEDUP_REMOVED lines=6400> */
	.type		precalc_xorwow_offset_matrix,@object
	.size		precalc_xorwow_offset_matrix,($str$3 - precalc_xorwow_offset_matrix)
precalc_xorwow_offset_matrix:
        /* <DEDUP_REMOVED lines=6400> */
	.type		$str$3,@object
	.size		$str$3,($str$4 - $str$3)
$str$3:
        /*353c0*/ 	.byte	0x50, 0x75, 0x72, 0x73, 0x65, 0x3a, 0x20, 0x25, 0x64, 0x0a, 0x00
	.type		$str$4,@object
	.size		$str$4,($str - $str$4)
$str$4:
        /*353cb*/ 	.byte	0x54, 0x6f, 0x74, 0x61, 0x6c, 0x4c, 0x6f, 0x73, 0x73, 0x65, 0x73, 0x20, 0x25, 0x64, 0x0a, 0x00
	.type		$str,@object
	.size		$str,($str$1 - $str)
$str:
        /*353db*/ 	.byte	0x57, 0x69, 0x6e, 0x20, 0x70, 0x72, 0x6f, 0x62, 0x61, 0x62, 0x69, 0x6c, 0x69, 0x74, 0x79, 0x3a
        /*353eb*/ 	.byte	0x20, 0x25, 0x66, 0x0a, 0x0a, 0x00
	.type		$str$1,@object
	.size		$str$1,($str$2 - $str$1)
$str$1:
        /*353f1*/ 	.byte	0x21, 0x21, 0x42, 0x65, 0x67, 0x69, 0x6e, 0x21, 0x21, 0x20, 0x54, 0x49, 0x44, 0x3a, 0x20, 0x25
        /*35401*/ 	.byte	0x64, 0x20, 0x2d, 0x2d, 0x20, 0x52, 0x75, 0x6e, 0x3a, 0x20, 0x25, 0x64, 0x20, 0x2d, 0x2d, 0x20
        /*35411*/ 	.byte	0x50, 0x75, 0x72, 0x73, 0x65, 0x3a, 0x20, 0x25, 0x64, 0x20, 0x2d, 0x2d, 0x20, 0x42, 0x65, 0x74
        /*35421*/ 	.byte	0x3a, 0x20, 0x25, 0x64, 0x20, 0x2d, 0x2d, 0x20, 0x4c, 0x6f, 0x73, 0x73, 0x65, 0x73, 0x3a, 0x20
        /*35431*/ 	.byte	0x25, 0x64, 0x20, 0x2d, 0x2d, 0x20, 0x53, 0x70, 0x69, 0x6e, 0x3a, 0x20, 0x25, 0x66, 0x0a, 0x00
	.type		$str$2,@object
	.size		$str$2,(.L_11 - $str$2)
$str$2:
        /*35441*/ 	.byte	0x21, 0x21, 0x45, 0x4e, 0x44, 0x20, 0x20, 0x21, 0x21, 0x20, 0x54, 0x49, 0x44, 0x3a, 0x20, 0x25
        /*35451*/ 	.byte	0x64, 0x20, 0x2d, 0x2d, 0x20, 0x52, 0x75, 0x6e, 0x3a, 0x20, 0x25, 0x64, 0x20, 0x2d, 0x2d, 0x20
        /*35461*/ 	.byte	0x50, 0x75, 0x72, 0x73, 0x65, 0x3a, 0x20, 0x25, 0x64, 0x20, 0x2d, 0x2d, 0x20, 0x42, 0x65, 0x74
        /*35471*/ 	.byte	0x3a, 0x20, 0x25, 0x64, 0x20, 0x2d, 0x2d, 0x20, 0x4c, 0x6f, 0x73, 0x73, 0x65, 0x73, 0x3a, 0x20
        /*35481*/ 	.byte	0x25, 0x64, 0x20, 0x2d, 0x2d, 0x20, 0x53, 0x70, 0x69, 0x6e, 0x3a, 0x20, 0x25, 0x66, 0x0a, 0x0a
        /*35491*/ 	.byte	0x00
.L_11:


//--------------------- .nv.shared.reserved.0     --------------------------
	.section	.nv.shared.reserved.0,"aw",@nobits
	.weak		__nv_reservedSMEM_offset_0_alias
	.size		__nv_reservedSMEM_offset_0_alias, 0, 64
	.other		__nv_reservedSMEM_offset_0_alias,@"STO_CUDA_RESERVED_SHARED STV_DEFAULT"
__nv_reservedSMEM_offset_0_alias:
	.zero		0
	.zero		64


//--------------------- .nv.constant0._Z9dalembertfP17curandStateXORWOWPfii --------------------------
	.section	.nv.constant0._Z9dalembertfP17curandStateXORWOWPfii,"a",@progbits
	.sectionflags	@""
	.align	4
.nv.constant0._Z9dalembertfP17curandStateXORWOWPfii:
	.zero		928


//--------------------- .nv.constant0._Z10martingalefP17curandStateXORWOWPfii --------------------------
	.section	.nv.constant0._Z10martingalefP17curandStateXORWOWPfii,"a",@progbits
	.sectionflags	@""
	.align	4
.nv.constant0._Z10martingalefP17curandStateXORWOWPfii:
	.zero		928


//--------------------- .nv.constant0._Z10initRandomjP17curandStateXORWOW --------------------------
	.section	.nv.constant0._Z10initRandomjP17curandStateXORWOW,"a",@progbits
	.sectionflags	@""
	.align	4
.nv.constant0._Z10initRandomjP17curandStateXORWOW:
	.zero		912


//--------------------- SYMBOLS --------------------------

	.type		.nv.reservedSmem.offset0,@object
	.size		.nv.reservedSmem.offset0,0x4
	.type		vprintf,@function
